	.target	sm_100a

	.elftype	@"ET_EXEC"


//--------------------- .note.nv.tkinfo           --------------------------
	.section	.note.nv.tkinfo,"",@"SHT_NOTE"
	.sectionflags	@"SHF_NOTE_NV_TKINFO"
	.tkinfo
        /*0018*/ 	.word	0x00000002
        /*0030*/ 	.string	""
        /*0030*/ 	.string	"ptxas"
        /*0030*/ 	.string	"Cuda compilation tools, release 13.0, V13.0.88"
        /*0030*/ 	.string	"Build cuda_13.0.r13.0/compiler.36424714_0"
        /*0030*/ 	.string	"-arch sm_100a -m 64 "



//--------------------- .note.nv.cuinfo           --------------------------
	.section	.note.nv.cuinfo,"",@"SHT_NOTE"
	.sectionflags	@"SHF_NOTE_NV_CUINFO"
        /*0018*/ 	.short	0x0002
        /*001a*/ 	.short	0x0064
        /*001c*/ 	.short	0x0082
	.zero		2


//--------------------- .nv.info                  --------------------------
	.section	.nv.info,"",@"SHT_CUDA_INFO"
	.align	4


	//----- nvinfo : EIATTR_REGCOUNT
	.align		4
        /*0000*/ 	.byte	0x04, 0x2f
        /*0002*/ 	.short	(.L_19 - .L_18)
	.align		4
.L_18:
        /*0004*/ 	.word	index@(_ZN7cutlass13device_kernelINS_4gemm6kernel13GemmUniversalIN4cute5tupleIJiiiiEEENS1_10collective13CollectiveMmaINS1_35MainloopSm100TmaUmmaWarpSpecializedILi19ELi2ELi4ENS5_IJNS4_1CILi2EEENSA_ILi1EEESC_EEEEENS5_IJNSA_ILi64EEENSA_ILi256EEENSA_ILi16EEEEEENS_6half_tENS5_IJlSC_lEEESJ_SK_NS4_8TiledMMAINS4_8MMA_AtomIJNS4_20SM100_MMA_F16BF16_SSISJ_SJ_fLi64ELi256ELNS4_4UMMA5MajorE0ELSP_0ELNSO_7ScaleInE0ELSQ_0EEEEEENS4_6LayoutINS5_IJSC_SC_SC_EEENS5_IJNSA_ILi0EEESV_SV_EEEEENS5_IJNS4_10UnderscoreESY_SY_EEEEENS4_13SM90_TMA_LOADENS4_14ComposedLayoutINS4_7SwizzleILi1ELi4ELi3EEENS4_18smem_ptr_flag_bitsILi16EEENST_INS5_IJNSA_ILi8EEESH_EEENS5_IJSH_SC_EEEEEEEvNS4_8identityENS4_23SM90_TMA_LOAD_MULTICASTES1B_vS1C_EENS_8epilogue10collective18CollectiveEpilogueINS1F_23Sm100TmaWarpSpecializedILi4ELi2ELi32ELb1ELb0EEEJSI_NS5_IJNST_ISF_SC_EES1K_EEESJ_SK_SJ_SK_NS1F_6fusion15FusionCallbacksIS1J_NS1M_17LinearCombinationISJ_fSJ_fLNS_15FloatRoundStyleE2EEESI_S1L_JEEENS4_5SM1004TMEM4LOAD26SM100_TMEM_LOAD_16dp256b8xES11_NS12_INS13_ILi3ELi4ELi3EEES16_NST_INS5_IJS17_SF_EEENS5_IJSF_SC_EEEEEEENS4_17SM75_U32x4_LDSM_NENS4_14SM90_TMA_STOREES20_NS4_17SM90_U32x4_STSM_NENS4_39AutoVectorizingCopyWithAssumedAlignmentILi128EEEEEEvvEEEEvNT_6ParamsE)
        /*0008*/ 	.word	0x0000007a


	//----- nvinfo : EIATTR_FRAME_SIZE
	.align		4
.L_19:
        /*000c*/ 	.byte	0x04, 0x11
        /*000e*/ 	.short	(.L_21 - .L_20)
	.align		4
.L_20:
        /*0010*/ 	.word	index@($__internal_2_$__cuda_sm10x_tcgen05_guardrail_trap_unallocated_columns_being_dealloced)
        /*0014*/ 	.word	0x00000000


	//----- nvinfo : EIATTR_FRAME_SIZE
	.align		4
.L_21:
        /*0018*/ 	.byte	0x04, 0x11
        /*001a*/ 	.short	(.L_23 - .L_22)
	.align		4
.L_22:
        /*001c*/ 	.word	index@($__internal_1_$__cuda_sm10x_tcgen05_guardrail_trap_phase_invalid_during_alloc)
        /*0020*/ 	.word	0x00000000


	//----- nvinfo : EIATTR_FRAME_SIZE
	.align		4
.L_23:
        /*0024*/ 	.byte	0x04, 0x11
        /*0026*/ 	.short	(.L_25 - .L_24)
	.align		4
.L_24:
        /*0028*/ 	.word	index@($__internal_0_$__cuda_sm10x_tcgen05_guardrail_trap_col_being_dealloced_not_returned_by_alloc)
        /*002c*/ 	.word	0x00000000


	//----- nvinfo : EIATTR_FRAME_SIZE
	.align		4
.L_25:
        /*0030*/ 	.byte	0x04, 0x11
        /*0032*/ 	.short	(.L_27 - .L_26)
	.align		4
.L_26:
        /*0034*/ 	.word	index@(_ZN7cutlass13device_kernelINS_4gemm6kernel13GemmUniversalIN4cute5tupleIJiiiiEEENS1_10collective13CollectiveMmaINS1_35MainloopSm100TmaUmmaWarpSpecializedILi19ELi2ELi4ENS5_IJNS4_1CILi2EEENSA_ILi1EEESC_EEEEENS5_IJNSA_ILi64EEENSA_ILi256EEENSA_ILi16EEEEEENS_6half_tENS5_IJlSC_lEEESJ_SK_NS4_8TiledMMAINS4_8MMA_AtomIJNS4_20SM100_MMA_F16BF16_SSISJ_SJ_fLi64ELi256ELNS4_4UMMA5MajorE0ELSP_0ELNSO_7ScaleInE0ELSQ_0EEEEEENS4_6LayoutINS5_IJSC_SC_SC_EEENS5_IJNSA_ILi0EEESV_SV_EEEEENS5_IJNS4_10UnderscoreESY_SY_EEEEENS4_13SM90_TMA_LOADENS4_14ComposedLayoutINS4_7SwizzleILi1ELi4ELi3EEENS4_18smem_ptr_flag_bitsILi16EEENST_INS5_IJNSA_ILi8EEESH_EEENS5_IJSH_SC_EEEEEEEvNS4_8identityENS4_23SM90_TMA_LOAD_MULTICASTES1B_vS1C_EENS_8epilogue10collective18CollectiveEpilogueINS1F_23Sm100TmaWarpSpecializedILi4ELi2ELi32ELb1ELb0EEEJSI_NS5_IJNST_ISF_SC_EES1K_EEESJ_SK_SJ_SK_NS1F_6fusion15FusionCallbacksIS1J_NS1M_17LinearCombinationISJ_fSJ_fLNS_15FloatRoundStyleE2EEESI_S1L_JEEENS4_5SM1004TMEM4LOAD26SM100_TMEM_LOAD_16dp256b8xES11_NS12_INS13_ILi3ELi4ELi3EEES16_NST_INS5_IJS17_SF_EEENS5_IJSF_SC_EEEEEEENS4_17SM75_U32x4_LDSM_NENS4_14SM90_TMA_STOREES20_NS4_17SM90_U32x4_STSM_NENS4_39AutoVectorizingCopyWithAssumedAlignmentILi128EEEEEEvvEEEEvNT_6ParamsE)
        /*0038*/ 	.word	0x00000000


	//----- nvinfo : EIATTR_MIN_STACK_SIZE
	.align		4
.L_27:
        /*003c*/ 	.byte	0x04, 0x12
        /*003e*/ 	.short	(.L_29 - .L_28)
	.align		4
.L_28:
        /*0040*/ 	.word	index@(_ZN7cutlass13device_kernelINS_4gemm6kernel13GemmUniversalIN4cute5tupleIJiiiiEEENS1_10collective13CollectiveMmaINS1_35MainloopSm100TmaUmmaWarpSpecializedILi19ELi2ELi4ENS5_IJNS4_1CILi2EEENSA_ILi1EEESC_EEEEENS5_IJNSA_ILi64EEENSA_ILi256EEENSA_ILi16EEEEEENS_6half_tENS5_IJlSC_lEEESJ_SK_NS4_8TiledMMAINS4_8MMA_AtomIJNS4_20SM100_MMA_F16BF16_SSISJ_SJ_fLi64ELi256ELNS4_4UMMA5MajorE0ELSP_0ELNSO_7ScaleInE0ELSQ_0EEEEEENS4_6LayoutINS5_IJSC_SC_SC_EEENS5_IJNSA_ILi0EEESV_SV_EEEEENS5_IJNS4_10UnderscoreESY_SY_EEEEENS4_13SM90_TMA_LOADENS4_14ComposedLayoutINS4_7SwizzleILi1ELi4ELi3EEENS4_18smem_ptr_flag_bitsILi16EEENST_INS5_IJNSA_ILi8EEESH_EEENS5_IJSH_SC_EEEEEEEvNS4_8identityENS4_23SM90_TMA_LOAD_MULTICASTES1B_vS1C_EENS_8epilogue10collective18CollectiveEpilogueINS1F_23Sm100TmaWarpSpecializedILi4ELi2ELi32ELb1ELb0EEEJSI_NS5_IJNST_ISF_SC_EES1K_EEESJ_SK_SJ_SK_NS1F_6fusion15FusionCallbacksIS1J_NS1M_17LinearCombinationISJ_fSJ_fLNS_15FloatRoundStyleE2EEESI_S1L_JEEENS4_5SM1004TMEM4LOAD26SM100_TMEM_LOAD_16dp256b8xES11_NS12_INS13_ILi3ELi4ELi3EEES16_NST_INS5_IJS17_SF_EEENS5_IJSF_SC_EEEEEEENS4_17SM75_U32x4_LDSM_NENS4_14SM90_TMA_STOREES20_NS4_17SM90_U32x4_STSM_NENS4_39AutoVectorizingCopyWithAssumedAlignmentILi128EEEEEEvvEEEEvNT_6ParamsE)
        /*0044*/ 	.word	0x00000000
.L_29:


//--------------------- .nv.compat                --------------------------
	.section	.nv.compat,"",@"SHT_CUDA_COMPAT_INFO"
	.align	4
        /*0000*/ 	.byte	0x02, 0x09, 0x01, 0x00, 0x02, 0x02, 0x02, 0x00, 0x02, 0x05, 0x05, 0x00, 0x03, 0x07, 0x01, 0x01
        /*0010*/ 	.byte	0x02, 0x03, 0x01, 0x00, 0x02, 0x06, 0x01, 0x00, 0x04, 0x0b, 0x08, 0x00, 0x09, 0x00, 0x00, 0x00
        /*0020*/ 	.byte	0x00, 0x00, 0x00, 0x00


//--------------------- .nv.info._ZN7cutlass13device_kernelINS_4gemm6kernel13GemmUniversalIN4cute5tupleIJiiiiEEENS1_10collective13CollectiveMmaINS1_35MainloopSm100TmaUmmaWarpSpecializedILi19ELi2ELi4ENS5_IJNS4_1CILi2EEENSA_ILi1EEESC_EEEEENS5_IJNSA_ILi64EEENSA_ILi256EEENSA_ILi16EEEEEENS_6half_tENS5_IJlSC_lEEESJ_SK_NS4_8TiledMMAINS4_8MMA_AtomIJNS4_20SM100_MMA_F16BF16_SSISJ_SJ_fLi64ELi256ELNS4_4UMMA5MajorE0ELSP_0ELNSO_7ScaleInE0ELSQ_0EEEEEENS4_6LayoutINS5_IJSC_SC_SC_EEENS5_IJNSA_ILi0EEESV_SV_EEEEENS5_IJNS4_10UnderscoreESY_SY_EEEEENS4_13SM90_TMA_LOADENS4_14ComposedLayoutINS4_7SwizzleILi1ELi4ELi3EEENS4_18smem_ptr_flag_bitsILi16EEENST_INS5_IJNSA_ILi8EEESH_EEENS5_IJSH_SC_EEEEEEEvNS4_8identityENS4_23SM90_TMA_LOAD_MULTICASTES1B_vS1C_EENS_8epilogue10collective18CollectiveEpilogueINS1F_23Sm100TmaWarpSpecializedILi4ELi2ELi32ELb1ELb0EEEJSI_NS5_IJNST_ISF_SC_EES1K_EEESJ_SK_SJ_SK_NS1F_6fusion15FusionCallbacksIS1J_NS1M_17LinearCombinationISJ_fSJ_fLNS_15FloatRoundStyleE2EEESI_S1L_JEEENS4_5SM1004TMEM4LOAD26SM100_TMEM_LOAD_16dp256b8xES11_NS12_INS13_ILi3ELi4ELi3EEES16_NST_INS5_IJS17_SF_EEENS5_IJSF_SC_EEEEEEENS4_17SM75_U32x4_LDSM_NENS4_14SM90_TMA_STOREES20_NS4_17SM90_U32x4_STSM_NENS4_39AutoVectorizingCopyWithAssumedAlignmentILi128EEEEEEvvEEEEvNT_6ParamsE --------------------------
	.section	.nv.info._ZN7cutlass13device_kernelINS_4gemm6kernel13GemmUniversalIN4cute5tupleIJiiiiEEENS1_10collective13CollectiveMmaINS1_35MainloopSm100TmaUmmaWarpSpecializedILi19ELi2ELi4ENS5_IJNS4_1CILi2EEENSA_ILi1EEESC_EEEEENS5_IJNSA_ILi64EEENSA_ILi256EEENSA_ILi16EEEEEENS_6half_tENS5_IJlSC_lEEESJ_SK_NS4_8TiledMMAINS4_8MMA_AtomIJNS4_20SM100_MMA_F16BF16_SSISJ_SJ_fLi64ELi256ELNS4_4UMMA5MajorE0ELSP_0ELNSO_7ScaleInE0ELSQ_0EEEEEENS4_6LayoutINS5_IJSC_SC_SC_EEENS5_IJNSA_ILi0EEESV_SV_EEEEENS5_IJNS4_10UnderscoreESY_SY_EEEEENS4_13SM90_TMA_LOADENS4_14ComposedLayoutINS4_7SwizzleILi1ELi4ELi3EEENS4_18smem_ptr_flag_bitsILi16EEENST_INS5_IJNSA_ILi8EEESH_EEENS5_IJSH_SC_EEEEEEEvNS4_8identityENS4_23SM90_TMA_LOAD_MULTICASTES1B_vS1C_EENS_8epilogue10collective18CollectiveEpilogueINS1F_23Sm100TmaWarpSpecializedILi4ELi2ELi32ELb1ELb0EEEJSI_NS5_IJNST_ISF_SC_EES1K_EEESJ_SK_SJ_SK_NS1F_6fusion15FusionCallbacksIS1J_NS1M_17LinearCombinationISJ_fSJ_fLNS_15FloatRoundStyleE2EEESI_S1L_JEEENS4_5SM1004TMEM4LOAD26SM100_TMEM_LOAD_16dp256b8xES11_NS12_INS13_ILi3ELi4ELi3EEES16_NST_INS5_IJS17_SF_EEENS5_IJSF_SC_EEEEEEENS4_17SM75_U32x4_LDSM_NENS4_14SM90_TMA_STOREES20_NS4_17SM90_U32x4_STSM_NENS4_39AutoVectorizingCopyWithAssumedAlignmentILi128EEEEEEvvEEEEvNT_6ParamsE,"",@"SHT_CUDA_INFO"
	.sectionflags	@""
	.align	4


	//----- nvinfo : EIATTR_CUDA_API_VERSION
	.align		4
        /*0000*/ 	.byte	0x04, 0x37
        /*0002*/ 	.short	(.L_31 - .L_30)
.L_30:
        /*0004*/ 	.word	0x00000082


	//----- nvinfo : EIATTR_KPARAM_INFO
	.align		4
.L_31:
        /*0008*/ 	.byte	0x04, 0x17
        /*000a*/ 	.short	(.L_33 - .L_32)
.L_32:
        /*000c*/ 	.word	0x00000000
        /*0010*/ 	.short	0x0000
        /*0012*/ 	.short	0x0000
        /*0014*/ 	.byte	0x00, 0xf0, 0x01, 0x20


	//----- nvinfo : EIATTR_AT_ENTRY_FRAGMENTS
	.align		4
.L_33:
        /*0018*/ 	.byte	0x04, 0x4f
        /*001a*/ 	.short	(.L_35 - .L_34)


	//   ....[0]....
.L_34:
        /*001c*/ 	.word	0x00000006


	//----- nvinfo : EIATTR_RESERVED_SMEM_USED
	.align		4
.L_35:
        /*0020*/ 	.byte	0x01, 0x41
	.zero		2


	//----- nvinfo : EIATTR_SPARSE_MMA_MASK
	.align		4
        /*0024*/ 	.byte	0x03, 0x50
        /*0026*/ 	.short	0x0000


	//----- nvinfo : EIATTR_TCGEN05_1CTA_USED
	.align		4
        /*0028*/ 	.byte	0x01, 0x51
	.zero		2


	//----- nvinfo : EIATTR_MAXREG_COUNT
	.align		4
        /*002c*/ 	.byte	0x03, 0x1b
        /*002e*/ 	.short	0x00ff


	//----- nvinfo : EIATTR_NUM_BARRIERS
	.align		4
        /*0030*/ 	.byte	0x02, 0x4c
        /*0032*/ 	.byte	0x07
	.zero		1


	//----- nvinfo : EIATTR_EXTERNS
	.align		4
        /*0034*/ 	.byte	0x04, 0x0f
        /*0036*/ 	.short	(.L_37 - .L_36)


	//   ....[0]....
	.align		4
.L_36:
        /*0038*/ 	.word	index@(__assertfail)


	//----- nvinfo : EIATTR_MERCURY_ISA_VERSION
	.align		4
.L_37:
        /*003c*/ 	.byte	0x03, 0x5f
        /*003e*/ 	.short	0x0101


	//----- nvinfo : EIATTR_INT_WARP_WIDE_INSTR_OFFSETS
	.align		4
        /*0040*/ 	.byte	0x04, 0x31
        /*0042*/ 	.short	(.L_39 - .L_38)


	//   ....[0]....
.L_38:
        /*0044*/ 	.word	0x00004640


	//   ....[1]....
        /*0048*/ 	.word	0x00004660


	//   ....[2]....
        /*004c*/ 	.word	0x00004690


	//   ....[3]....
        /*0050*/ 	.word	0x000052a0


	//   ....[4]....
        /*0054*/ 	.word	0x00005300


	//   ....[5]....
        /*0058*/ 	.word	0x000053e0


	//   ....[6]....
        /*005c*/ 	.word	0x00005460


	//   ....[7]....
        /*0060*/ 	.word	0x00005550


	//   ....[8]....
        /*0064*/ 	.word	0x000055e0


	//   ....[9]....
        /*0068*/ 	.word	0x000056d0


	//   ....[10]....
        /*006c*/ 	.word	0x00005780


	//----- nvinfo : EIATTR_COOP_GROUP_MASK_REGIDS
	.align		4
.L_39:
        /*0070*/ 	.byte	0x04, 0x29
        /*0072*/ 	.short	(.L_41 - .L_40)


	//   ....[0]....
.L_40:
        /*0074*/ 	.word	0xffffffff


	//   ....[1]....
        /*0078*/ 	.word	0xffffffff


	//   ....[2]....
        /*007c*/ 	.word	0xffffffff


	//   ....[3]....
        /*0080*/ 	.word	0xffffffff


	//   ....[4]....
        /*0084*/ 	.word	0xffffffff


	//   ....[5]....
        /*0088*/ 	.word	0xffffffff


	//   ....[6]....
        /*008c*/ 	.word	0xffffffff


	//   ....[7]....
        /*0090*/ 	.word	0xffffffff


	//   ....[8]....
        /*0094*/ 	.word	0xffffffff


	//   ....[9]....
        /*0098*/ 	.word	0xffffffff


	//   ....[10]....
        /*009c*/ 	.word	0xffffffff


	//   ....[11]....
        /*00a0*/ 	.word	0xffffffff


	//   ....[12]....
        /*00a4*/ 	.word	0xffffffff


	//   ....[13]....
        /*00a8*/ 	.word	0xffffffff


	//----- nvinfo : EIATTR_COOP_GROUP_INSTR_OFFSETS
	.align		4
.L_41:
        /*00ac*/ 	.byte	0x04, 0x28
        /*00ae*/ 	.short	(.L_43 - .L_42)


	//   ....[0]....
.L_42:
        /*00b0*/ 	.word	0x00000080


	//   ....[1]....
        /*00b4*/ 	.word	0x000004f0


	//   ....[2]....
        /*00b8*/ 	.word	0x00000890


	//   ....[3]....
        /*00bc*/ 	.word	0x00000a30


	//   ....[4]....
        /*00c0*/ 	.word	0x00000b30


	//   ....[5]....
        /*00c4*/ 	.word	0x00000ca0


	//   ....[6]....
        /*00c8*/ 	.word	0x00000e40


	//   ....[7]....
        /*00cc*/ 	.word	0x00001000


	//   ....[8]....
        /*00d0*/ 	.word	0x00002220


	//   ....[9]....
        /*00d4*/ 	.word	0x00003980


	//   ....[10]....
        /*00d8*/ 	.word	0x00003b90


	//   ....[11]....
        /*00dc*/ 	.word	0x00003bc0


	//   ....[12]....
        /*00e0*/ 	.word	0x00004520


	//   ....[13]....
        /*00e4*/ 	.word	0x00004750


	//----- nvinfo : EIATTR_VRC_CTA_INIT_COUNT
	.align		4
.L_43:
        /*00e8*/ 	.byte	0x02, 0x4a
        /*00ea*/ 	.byte	0x80
	.zero		1


	//----- nvinfo : EIATTR_SYSCALL_OFFSETS
	.align		4
        /*00ec*/ 	.byte	0x04, 0x46
        /*00ee*/ 	.short	(.L_45 - .L_44)


	//   ....[0]....
.L_44:
        /*00f0*/ 	.word	0x00006410


	//   ....[1]....
        /*00f4*/ 	.word	0x00006500


	//   ....[2]....
        /*00f8*/ 	.word	0x00006d70


	//   ....[3]....
        /*00fc*/ 	.word	0x00007a30


	//   ....[4]....
        /*0100*/ 	.word	0x000086a0


	//   ....[5]....
        /*0104*/ 	.word	0x00009300


	//----- nvinfo : EIATTR_MBARRIER_INSTR_OFFSETS
	.align		4
.L_45:
        /*0108*/ 	.byte	0x04, 0x39
        /*010a*/ 	.short	(.L_47 - .L_46)


	//   ....[0]....
.L_46:
        /*010c*/ 	.word	0x00000610
        /*0110*/ 	.word	0x000000ff
        /*0114*/ 	.word	0x00000000
        /*0118*/ 	.short	0x0100
        /*011a*/ 	.byte	0x04
	.zero		1


	//   ....[1]....
        /*011c*/ 	.word	0x00000620
        /*0120*/ 	.word	0x000000ff
        /*0124*/ 	.word	0x00000098
        /*0128*/ 	.short	0x0100
        /*012a*/ 	.byte	0x04
	.zero		1


	//   ....[2]....
        /*012c*/ 	.word	0x00000630
        /*0130*/ 	.word	0x000000ff
        /*0134*/ 	.word	0x00000008
        /*0138*/ 	.short	0x0100
        /*013a*/ 	.byte	0x04
	.zero		1


	//   ....[3]....
        /*013c*/ 	.word	0x00000640
        /*0140*/ 	.word	0x000000ff
        /*0144*/ 	.word	0x000000a0
        /*0148*/ 	.short	0x0100
        /*014a*/ 	.byte	0x04
	.zero		1


	//   ....[4]....
        /*014c*/ 	.word	0x00000650
        /*0150*/ 	.word	0x000000ff
        /*0154*/ 	.word	0x00000010
        /*0158*/ 	.short	0x0100
        /*015a*/ 	.byte	0x04
	.zero		1


	//   ....[5]....
        /*015c*/ 	.word	0x00000660
        /*0160*/ 	.word	0x000000ff
        /*0164*/ 	.word	0x000000a8
        /*0168*/ 	.short	0x0100
        /*016a*/ 	.byte	0x04
	.zero		1


	//   ....[6]....
        /*016c*/ 	.word	0x00000670
        /*0170*/ 	.word	0x000000ff
        /*0174*/ 	.word	0x00000018
        /*0178*/ 	.short	0x0100
        /*017a*/ 	.byte	0x04
	.zero		1


	//   ....[7]....
        /*017c*/ 	.word	0x00000680
        /*0180*/ 	.word	0x000000ff
        /*0184*/ 	.word	0x000000b0
        /*0188*/ 	.short	0x0100
        /*018a*/ 	.byte	0x04
	.zero		1


	//   ....[8]....
        /*018c*/ 	.word	0x00000690
        /*0190*/ 	.word	0x000000ff
        /*0194*/ 	.word	0x00000020
        /*0198*/ 	.short	0x0100
        /*019a*/ 	.byte	0x04
	.zero		1


	//   ....[9]....
        /*019c*/ 	.word	0x000006a0
        /*01a0*/ 	.word	0x000000ff
        /*01a4*/ 	.word	0x000000b8
        /*01a8*/ 	.short	0x0100
        /*01aa*/ 	.byte	0x04
	.zero		1


	//   ....[10]....
        /*01ac*/ 	.word	0x000006b0
        /*01b0*/ 	.word	0x000000ff
        /*01b4*/ 	.word	0x00000028
        /*01b8*/ 	.short	0x0100
        /*01ba*/ 	.byte	0x04
	.zero		1


	//   ....[11]....
        /*01bc*/ 	.word	0x000006c0
        /*01c0*/ 	.word	0x000000ff
        /*01c4*/ 	.word	0x000000c0
        /*01c8*/ 	.short	0x0100
        /*01ca*/ 	.byte	0x04
	.zero		1


	//   ....[12]....
        /*01cc*/ 	.word	0x000006d0
        /*01d0*/ 	.word	0x000000ff
        /*01d4*/ 	.word	0x00000030
        /*01d8*/ 	.short	0x0100
        /*01da*/ 	.byte	0x04
	.zero		1


	//   ....[13]....
        /*01dc*/ 	.word	0x000006e0
        /*01e0*/ 	.word	0x000000ff
        /*01e4*/ 	.word	0x000000c8
        /*01e8*/ 	.short	0x0100
        /*01ea*/ 	.byte	0x04
	.zero		1


	//   ....[14]....
        /*01ec*/ 	.word	0x000006f0
        /*01f0*/ 	.word	0x000000ff
        /*01f4*/ 	.word	0x00000038
        /*01f8*/ 	.short	0x0100
        /*01fa*/ 	.byte	0x04
	.zero		1


	//   ....[15]....
        /*01fc*/ 	.word	0x00000700
        /*0200*/ 	.word	0x000000ff
        /*0204*/ 	.word	0x000000d0
        /*0208*/ 	.short	0x0100
        /*020a*/ 	.byte	0x04
	.zero		1


	//   ....[16]....
        /*020c*/ 	.word	0x00000710
        /*0210*/ 	.word	0x000000ff
        /*0214*/ 	.word	0x00000040
        /*0218*/ 	.short	0x0100
        /*021a*/ 	.byte	0x04
	.zero		1


	//   ....[17]....
        /*021c*/ 	.word	0x00000720
        /*0220*/ 	.word	0x000000ff
        /*0224*/ 	.word	0x000000d8
        /*0228*/ 	.short	0x0100
        /*022a*/ 	.byte	0x04
	.zero		1


	//   ....[18]....
        /*022c*/ 	.word	0x00000730
        /*0230*/ 	.word	0x000000ff
        /*0234*/ 	.word	0x00000048
        /*0238*/ 	.short	0x0100
        /*023a*/ 	.byte	0x04
	.zero		1


	//   ....[19]....
        /*023c*/ 	.word	0x00000740
        /*0240*/ 	.word	0x000000ff
        /*0244*/ 	.word	0x000000e0
        /*0248*/ 	.short	0x0100
        /*024a*/ 	.byte	0x04
	.zero		1


	//   ....[20]....
        /*024c*/ 	.word	0x00000750
        /*0250*/ 	.word	0x000000ff
        /*0254*/ 	.word	0x00000050
        /*0258*/ 	.short	0x0100
        /*025a*/ 	.byte	0x04
	.zero		1


	//   ....[21]....
        /*025c*/ 	.word	0x00000760
        /*0260*/ 	.word	0x000000ff
        /*0264*/ 	.word	0x000000e8
        /*0268*/ 	.short	0x0100
        /*026a*/ 	.byte	0x04
	.zero		1


	//   ....[22]....
        /*026c*/ 	.word	0x00000770
        /*0270*/ 	.word	0x000000ff
        /*0274*/ 	.word	0x00000058
        /*0278*/ 	.short	0x0100
        /*027a*/ 	.byte	0x04
	.zero		1


	//   ....[23]....
        /*027c*/ 	.word	0x00000780
        /*0280*/ 	.word	0x000000ff
        /*0284*/ 	.word	0x000000f0
        /*0288*/ 	.short	0x0100
        /*028a*/ 	.byte	0x04
	.zero		1


	//   ....[24]....
        /*028c*/ 	.word	0x00000790
        /*0290*/ 	.word	0x000000ff
        /*0294*/ 	.word	0x00000060
        /*0298*/ 	.short	0x0100
        /*029a*/ 	.byte	0x04
	.zero		1


	//   ....[25]....
        /*029c*/ 	.word	0x000007a0
        /*02a0*/ 	.word	0x000000ff
        /*02a4*/ 	.word	0x000000f8
        /*02a8*/ 	.short	0x0100
        /*02aa*/ 	.byte	0x04
	.zero		1


	//   ....[26]....
        /*02ac*/ 	.word	0x000007b0
        /*02b0*/ 	.word	0x000000ff
        /*02b4*/ 	.word	0x00000068
        /*02b8*/ 	.short	0x0100
        /*02ba*/ 	.byte	0x04
	.zero		1


	//   ....[27]....
        /*02bc*/ 	.word	0x000007c0
        /*02c0*/ 	.word	0x000000ff
        /*02c4*/ 	.word	0x00000100
        /*02c8*/ 	.short	0x0100
        /*02ca*/ 	.byte	0x04
	.zero		1


	//   ....[28]....
        /*02cc*/ 	.word	0x000007d0
        /*02d0*/ 	.word	0x000000ff
        /*02d4*/ 	.word	0x00000070
        /*02d8*/ 	.short	0x0100
        /*02da*/ 	.byte	0x04
	.zero		1


	//   ....[29]....
        /*02dc*/ 	.word	0x000007e0
        /*02e0*/ 	.word	0x000000ff
        /*02e4*/ 	.word	0x00000108
        /*02e8*/ 	.short	0x0100
        /*02ea*/ 	.byte	0x04
	.zero		1


	//   ....[30]....
        /*02ec*/ 	.word	0x000007f0
        /*02f0*/ 	.word	0x000000ff
        /*02f4*/ 	.word	0x00000078
        /*02f8*/ 	.short	0x0100
        /*02fa*/ 	.byte	0x04
	.zero		1


	//   ....[31]....
        /*02fc*/ 	.word	0x00000800
        /*0300*/ 	.word	0x000000ff
        /*0304*/ 	.word	0x00000110
        /*0308*/ 	.short	0x0100
        /*030a*/ 	.byte	0x04
	.zero		1


	//   ....[32]....
        /*030c*/ 	.word	0x00000810
        /*0310*/ 	.word	0x000000ff
        /*0314*/ 	.word	0x00000080
        /*0318*/ 	.short	0x0100
        /*031a*/ 	.byte	0x04
	.zero		1


	//   ....[33]....
        /*031c*/ 	.word	0x00000820
        /*0320*/ 	.word	0x000000ff
        /*0324*/ 	.word	0x00000118
        /*0328*/ 	.short	0x0100
        /*032a*/ 	.byte	0x04
	.zero		1


	//   ....[34]....
        /*032c*/ 	.word	0x00000830
        /*0330*/ 	.word	0x000000ff
        /*0334*/ 	.word	0x00000088
        /*0338*/ 	.short	0x0100
        /*033a*/ 	.byte	0x04
	.zero		1


	//   ....[35]....
        /*033c*/ 	.word	0x00000840
        /*0340*/ 	.word	0x000000ff
        /*0344*/ 	.word	0x00000120
        /*0348*/ 	.short	0x0100
        /*034a*/ 	.byte	0x04
	.zero		1


	//   ....[36]....
        /*034c*/ 	.word	0x00000850
        /*0350*/ 	.word	0x000000ff
        /*0354*/ 	.word	0x00000090
        /*0358*/ 	.short	0x0100
        /*035a*/ 	.byte	0x04
	.zero		1


	//   ....[37]....
        /*035c*/ 	.word	0x00000860
        /*0360*/ 	.word	0x000000ff
        /*0364*/ 	.word	0x00000128
        /*0368*/ 	.short	0x0100
        /*036a*/ 	.byte	0x04
	.zero		1


	//   ....[38]....
        /*036c*/ 	.word	0x000009a0
        /*0370*/ 	.word	0x000000ff
        /*0374*/ 	.word	0x00000130
        /*0378*/ 	.short	0x0100
        /*037a*/ 	.byte	0x04
	.zero		1


	//   ....[39]....
        /*037c*/ 	.word	0x000009b0
        /*0380*/ 	.word	0x000000ff
        /*0384*/ 	.word	0x00000150
        /*0388*/ 	.short	0x0100
        /*038a*/ 	.byte	0x04
	.zero		1


	//   ....[40]....
        /*038c*/ 	.word	0x000009c0
        /*0390*/ 	.word	0x000000ff
        /*0394*/ 	.word	0x00000138
        /*0398*/ 	.short	0x0100
        /*039a*/ 	.byte	0x04
	.zero		1


	//   ....[41]....
        /*039c*/ 	.word	0x000009d0
        /*03a0*/ 	.word	0x000000ff
        /*03a4*/ 	.word	0x00000158
        /*03a8*/ 	.short	0x0100
        /*03aa*/ 	.byte	0x04
	.zero		1


	//   ....[42]....
        /*03ac*/ 	.word	0x000009e0
        /*03b0*/ 	.word	0x000000ff
        /*03b4*/ 	.word	0x00000140
        /*03b8*/ 	.short	0x0100
        /*03ba*/ 	.byte	0x04
	.zero		1


	//   ....[43]....
        /*03bc*/ 	.word	0x000009f0
        /*03c0*/ 	.word	0x000000ff
        /*03c4*/ 	.word	0x00000160
        /*03c8*/ 	.short	0x0100
        /*03ca*/ 	.byte	0x04
	.zero		1


	//   ....[44]....
        /*03cc*/ 	.word	0x00000a00
        /*03d0*/ 	.word	0x000000ff
        /*03d4*/ 	.word	0x00000148
        /*03d8*/ 	.short	0x0100
        /*03da*/ 	.byte	0x04
	.zero		1


	//   ....[45]....
        /*03dc*/ 	.word	0x00000a10
        /*03e0*/ 	.word	0x000000ff
        /*03e4*/ 	.word	0x00000168
        /*03e8*/ 	.short	0x0100
        /*03ea*/ 	.byte	0x04
	.zero		1


	//   ....[46]....
        /*03ec*/ 	.word	0x00000b00
        /*03f0*/ 	.word	0x000000ff
        /*03f4*/ 	.word	0x00000170
        /*03f8*/ 	.short	0x0100
        /*03fa*/ 	.byte	0x06
	.zero		1


	//   ....[47]....
        /*03fc*/ 	.word	0x00000b10
        /*0400*/ 	.word	0x000000ff
        /*0404*/ 	.word	0x00000178
        /*0408*/ 	.short	0x0100
        /*040a*/ 	.byte	0x06
	.zero		1


	//   ....[48]....
        /*040c*/ 	.word	0x00000c50
        /*0410*/ 	.word	0x000000ff
        /*0414*/ 	.word	0x00000180
        /*0418*/ 	.short	0x0100
        /*041a*/ 	.byte	0x06
	.zero		1


	//   ....[49]....
        /*041c*/ 	.word	0x00000c60
        /*0420*/ 	.word	0x000000ff
        /*0424*/ 	.word	0x00000190
        /*0428*/ 	.short	0x0100
        /*042a*/ 	.byte	0x06
	.zero		1


	//   ....[50]....
        /*042c*/ 	.word	0x00000c70
        /*0430*/ 	.word	0x000000ff
        /*0434*/ 	.word	0x00000188
        /*0438*/ 	.short	0x0100
        /*043a*/ 	.byte	0x06
	.zero		1


	//   ....[51]....
        /*043c*/ 	.word	0x00000c80
        /*0440*/ 	.word	0x000000ff
        /*0444*/ 	.word	0x00000198
        /*0448*/ 	.short	0x0100
        /*044a*/ 	.byte	0x06
	.zero		1


	//   ....[52]....
        /*044c*/ 	.word	0x00000db0
        /*0450*/ 	.word	0x000000ff
        /*0454*/ 	.word	0x000001a0
        /*0458*/ 	.short	0x0100
        /*045a*/ 	.byte	0x04
	.zero		1


	//   ....[53]....
        /*045c*/ 	.word	0x00000dc0
        /*0460*/ 	.word	0x000000ff
        /*0464*/ 	.word	0x000001c0
        /*0468*/ 	.short	0x0100
        /*046a*/ 	.byte	0x04
	.zero		1


	//   ....[54]....
        /*046c*/ 	.word	0x00000dd0
        /*0470*/ 	.word	0x000000ff
        /*0474*/ 	.word	0x000001a8
        /*0478*/ 	.short	0x0100
        /*047a*/ 	.byte	0x04
	.zero		1


	//   ....[55]....
        /*047c*/ 	.word	0x00000de0
        /*0480*/ 	.word	0x000000ff
        /*0484*/ 	.word	0x000001c8
        /*0488*/ 	.short	0x0100
        /*048a*/ 	.byte	0x04
	.zero		1


	//   ....[56]....
        /*048c*/ 	.word	0x00000df0
        /*0490*/ 	.word	0x000000ff
        /*0494*/ 	.word	0x000001b0
        /*0498*/ 	.short	0x0100
        /*049a*/ 	.byte	0x04
	.zero		1


	//   ....[57]....
        /*049c*/ 	.word	0x00000e00
        /*04a0*/ 	.word	0x000000ff
        /*04a4*/ 	.word	0x000001d0
        /*04a8*/ 	.short	0x0100
        /*04aa*/ 	.byte	0x04
	.zero		1


	//   ....[58]....
        /*04ac*/ 	.word	0x00000e10
        /*04b0*/ 	.word	0x000000ff
        /*04b4*/ 	.word	0x000001b8
        /*04b8*/ 	.short	0x0100
        /*04ba*/ 	.byte	0x04
	.zero		1


	//   ....[59]....
        /*04bc*/ 	.word	0x00000e20
        /*04c0*/ 	.word	0x000000ff
        /*04c4*/ 	.word	0x000001d8
        /*04c8*/ 	.short	0x0100
        /*04ca*/ 	.byte	0x04
	.zero		1


	//   ....[60]....
        /*04cc*/ 	.word	0x00000f10
        /*04d0*/ 	.word	0x000000ff
        /*04d4*/ 	.word	0x000001e0
        /*04d8*/ 	.short	0x0100
        /*04da*/ 	.byte	0x04
	.zero		1


	//   ....[61]....
        /*04dc*/ 	.word	0x00000f20
        /*04e0*/ 	.word	0x000000ff
        /*04e4*/ 	.word	0x000001f0
        /*04e8*/ 	.short	0x0100
        /*04ea*/ 	.byte	0x04
	.zero		1


	//   ....[62]....
        /*04ec*/ 	.word	0x00000f30
        /*04f0*/ 	.word	0x000000ff
        /*04f4*/ 	.word	0x000001e8
        /*04f8*/ 	.short	0x0100
        /*04fa*/ 	.byte	0x04
	.zero		1


	//   ....[63]....
        /*04fc*/ 	.word	0x00000f40
        /*0500*/ 	.word	0x000000ff
        /*0504*/ 	.word	0x000001f8
        /*0508*/ 	.short	0x0100
        /*050a*/ 	.byte	0x04
	.zero		1


	//   ....[64]....
        /*050c*/ 	.word	0x00001ac0
        /*0510*/ 	.word	0x00000000
        /*0514*/ 	.word	0x000001f0
        /*0518*/ 	.short	0x010a
        /*051a*/ 	.byte	0xff
	.zero		1


	//   ....[65]....
        /*051c*/ 	.word	0x00001ae0
        /*0520*/ 	.word	0x00000000
        /*0524*/ 	.word	0x000001e0
        /*0528*/ 	.short	0x0101
        /*052a*/ 	.byte	0xff
	.zero		1


	//   ....[66]....
        /*052c*/ 	.word	0x00001ba0
        /*0530*/ 	.word	0x000000ff
        /*0534*/ 	.word	0x00000098
        /*0538*/ 	.short	0x010a
        /*053a*/ 	.byte	0x04
	.zero		1


	//   ....[67]....
        /*053c*/ 	.word	0x00001c20
        /*0540*/ 	.word	0x000000ff
        /*0544*/ 	.word	0x00000098
        /*0548*/ 	.short	0x010a
        /*054a*/ 	.byte	0x21
	.zero		1


	//   ....[68]....
        /*054c*/ 	.word	0x00001db0
        /*0550*/ 	.word	0x000000ff
        /*0554*/ 	.word	0x00000098
        /*0558*/ 	.short	0x010a
        /*055a*/ 	.byte	0x08
	.zero		1


	//   ....[69]....
        /*055c*/ 	.word	0x00001ee0
        /*0560*/ 	.word	0x000000ff
        /*0564*/ 	.word	0x00000178
        /*0568*/ 	.short	0x0101
        /*056a*/ 	.byte	0x07
	.zero		1


	//   ....[70]....
        /*056c*/ 	.word	0x00001f00
        /*0570*/ 	.word	0x000000ff
        /*0574*/ 	.word	0x00000098
        /*0578*/ 	.short	0x010a
        /*057a*/ 	.byte	0x04
	.zero		1


	//   ....[71]....
        /*057c*/ 	.word	0x00001f80
        /*0580*/ 	.word	0x000000ff
        /*0584*/ 	.word	0x00000098
        /*0588*/ 	.short	0x010a
        /*058a*/ 	.byte	0x09
	.zero		1


	//   ....[72]....
        /*058c*/ 	.word	0x00002120
        /*0590*/ 	.word	0x000000ff
        /*0594*/ 	.word	0x00000098
        /*0598*/ 	.short	0x010a
        /*059a*/ 	.byte	0x06
	.zero		1


	//   ....[73]....
        /*059c*/ 	.word	0x00002250
        /*05a0*/ 	.word	0x00000003
        /*05a4*/ 	.word	0x00000180
        /*05a8*/ 	.short	0x010a
        /*05aa*/ 	.byte	0xff
	.zero		1


	//   ....[74]....
        /*05ac*/ 	.word	0x000023a0
        /*05b0*/ 	.word	0x00000000
        /*05b4*/ 	.word	0x00000000
        /*05b8*/ 	.short	0x0101
        /*05ba*/ 	.byte	0xff
	.zero		1


	//   ....[75]....
        /*05bc*/ 	.word	0x00002960
        /*05c0*/ 	.word	0x000000ff
        /*05c4*/ 	.word	0x00000000
        /*05c8*/ 	.short	0x010a
        /*05ca*/ 	.byte	0x04
	.zero		1


	//   ....[76]....
        /*05cc*/ 	.word	0x000029f0
        /*05d0*/ 	.word	0x000000ff
        /*05d4*/ 	.word	0x00000000
        /*05d8*/ 	.short	0x010a
        /*05da*/ 	.byte	0x05
	.zero		1


	//   ....[77]....
        /*05dc*/ 	.word	0x00002a80
        /*05e0*/ 	.word	0x000000ff
        /*05e4*/ 	.word	0x00000000
        /*05e8*/ 	.short	0x010a
        /*05ea*/ 	.byte	0x05
	.zero		1


	//   ....[78]....
        /*05ec*/ 	.word	0x00002b10
        /*05f0*/ 	.word	0x000000ff
        /*05f4*/ 	.word	0x00000000
        /*05f8*/ 	.short	0x010a
        /*05fa*/ 	.byte	0x05
	.zero		1


	//   ....[79]....
        /*05fc*/ 	.word	0x00002ba0
        /*0600*/ 	.word	0x000000ff
        /*0604*/ 	.word	0x00000000
        /*0608*/ 	.short	0x010a
        /*060a*/ 	.byte	0x05
	.zero		1


	//   ....[80]....
        /*060c*/ 	.word	0x00002c30
        /*0610*/ 	.word	0x000000ff
        /*0614*/ 	.word	0x00000000
        /*0618*/ 	.short	0x010a
        /*061a*/ 	.byte	0x05
	.zero		1


	//   ....[81]....
        /*061c*/ 	.word	0x00002cc0
        /*0620*/ 	.word	0x000000ff
        /*0624*/ 	.word	0x00000000
        /*0628*/ 	.short	0x010a
        /*062a*/ 	.byte	0x05
	.zero		1


	//   ....[82]....
        /*062c*/ 	.word	0x00002d50
        /*0630*/ 	.word	0x000000ff
        /*0634*/ 	.word	0x00000000
        /*0638*/ 	.short	0x010a
        /*063a*/ 	.byte	0x05
	.zero		1


	//   ....[83]....
        /*063c*/ 	.word	0x00002de0
        /*0640*/ 	.word	0x000000ff
        /*0644*/ 	.word	0x00000000
        /*0648*/ 	.short	0x010a
        /*064a*/ 	.byte	0x05
	.zero		1


	//   ....[84]....
        /*064c*/ 	.word	0x00002e70
        /*0650*/ 	.word	0x000000ff
        /*0654*/ 	.word	0x00000000
        /*0658*/ 	.short	0x010a
        /*065a*/ 	.byte	0x05
	.zero		1


	//   ....[85]....
        /*065c*/ 	.word	0x00002f00
        /*0660*/ 	.word	0x000000ff
        /*0664*/ 	.word	0x00000000
        /*0668*/ 	.short	0x010a
        /*066a*/ 	.byte	0x05
	.zero		1


	//   ....[86]....
        /*066c*/ 	.word	0x00002f90
        /*0670*/ 	.word	0x000000ff
        /*0674*/ 	.word	0x00000000
        /*0678*/ 	.short	0x010a
        /*067a*/ 	.byte	0x05
	.zero		1


	//   ....[87]....
        /*067c*/ 	.word	0x00003020
        /*0680*/ 	.word	0x000000ff
        /*0684*/ 	.word	0x00000000
        /*0688*/ 	.short	0x010a
        /*068a*/ 	.byte	0x05
	.zero		1


	//   ....[88]....
        /*068c*/ 	.word	0x000030b0
        /*0690*/ 	.word	0x000000ff
        /*0694*/ 	.word	0x00000000
        /*0698*/ 	.short	0x010a
        /*069a*/ 	.byte	0x05
	.zero		1


	//   ....[89]....
        /*069c*/ 	.word	0x00003140
        /*06a0*/ 	.word	0x000000ff
        /*06a4*/ 	.word	0x00000000
        /*06a8*/ 	.short	0x010a
        /*06aa*/ 	.byte	0x05
	.zero		1


	//   ....[90]....
        /*06ac*/ 	.word	0x000031d0
        /*06b0*/ 	.word	0x000000ff
        /*06b4*/ 	.word	0x00000000
        /*06b8*/ 	.short	0x010a
        /*06ba*/ 	.byte	0x05
	.zero		1


	//   ....[91]....
        /*06bc*/ 	.word	0x00003260
        /*06c0*/ 	.word	0x000000ff
        /*06c4*/ 	.word	0x00000000
        /*06c8*/ 	.short	0x010a
        /*06ca*/ 	.byte	0x05
	.zero		1


	//   ....[92]....
        /*06cc*/ 	.word	0x000032f0
        /*06d0*/ 	.word	0x000000ff
        /*06d4*/ 	.word	0x00000000
        /*06d8*/ 	.short	0x010a
        /*06da*/ 	.byte	0x05
	.zero		1


	//   ....[93]....
        /*06dc*/ 	.word	0x00003390
        /*06e0*/ 	.word	0x00000000
        /*06e4*/ 	.word	0x00000000
        /*06e8*/ 	.short	0x010a
        /*06ea*/ 	.byte	0xff
	.zero		1


	//   ....[94]....
        /*06ec*/ 	.word	0x000034d0
        /*06f0*/ 	.word	0x00000002
        /*06f4*/ 	.word	0x000001e0
        /*06f8*/ 	.short	0x010a
        /*06fa*/ 	.byte	0xff
	.zero		1


	//   ....[95]....
        /*06fc*/ 	.word	0x00003530
        /*0700*/ 	.word	0x00000004
        /*0704*/ 	.word	0x00000000
        /*0708*/ 	.short	0x0101
        /*070a*/ 	.byte	0xff
	.zero		1


	//   ....[96]....
        /*070c*/ 	.word	0x00003550
        /*0710*/ 	.word	0x000000ff
        /*0714*/ 	.word	0x00000190
        /*0718*/ 	.short	0x010a
        /*071a*/ 	.byte	0x04
	.zero		1


	//   ....[97]....
        /*071c*/ 	.word	0x00003670
        /*0720*/ 	.word	0x00000002
        /*0724*/ 	.word	0x00000180
        /*0728*/ 	.short	0x010a
        /*072a*/ 	.byte	0xff
	.zero		1


	//   ....[98]....
        /*072c*/ 	.word	0x00003780
        /*0730*/ 	.word	0x00000002
        /*0734*/ 	.word	0x00000000
        /*0738*/ 	.short	0x0101
        /*073a*/ 	.byte	0xff
	.zero		1


	//   ....[99]....
        /*073c*/ 	.word	0x00003810
        /*0740*/ 	.word	0x000000ff
        /*0744*/ 	.word	0x00000190
        /*0748*/ 	.short	0x0106
        /*074a*/ 	.byte	0x04
	.zero		1


	//   ....[100]....
        /*074c*/ 	.word	0x00003830
        /*0750*/ 	.word	0x000000ff
        /*0754*/ 	.word	0x00000190
        /*0758*/ 	.short	0x010a
        /*075a*/ 	.byte	0x04
	.zero		1


	//   ....[101]....
        /*075c*/ 	.word	0x000038c0
        /*0760*/ 	.word	0x000000ff
        /*0764*/ 	.word	0x00000190
        /*0768*/ 	.short	0x0106
        /*076a*/ 	.byte	0x07
	.zero		1


	//   ....[102]....
        /*076c*/ 	.word	0x00003900
        /*0770*/ 	.word	0x00000000
        /*0774*/ 	.word	0x00000190
        /*0778*/ 	.short	0x010a
        /*077a*/ 	.byte	0xff
	.zero		1


	//   ....[103]....
        /*077c*/ 	.word	0x00003e00
        /*0780*/ 	.word	0x00000000
        /*0784*/ 	.word	0x00000180
        /*0788*/ 	.short	0x010a
        /*078a*/ 	.byte	0xff
	.zero		1


	//   ....[104]....
        /*078c*/ 	.word	0x00003f00
        /*0790*/ 	.word	0x00000003
        /*0794*/ 	.word	0x00000000
        /*0798*/ 	.short	0x0101
        /*079a*/ 	.byte	0xff
	.zero		1


	//   ....[105]....
        /*079c*/ 	.word	0x00003f10
        /*07a0*/ 	.word	0x000000ff
        /*07a4*/ 	.word	0x00000000
        /*07a8*/ 	.short	0x010a
        /*07aa*/ 	.byte	0x04
	.zero		1


	//   ....[106]....
        /*07ac*/ 	.word	0x00003f30
        /*07b0*/ 	.word	0x000000ff
        /*07b4*/ 	.word	0x000001c0
        /*07b8*/ 	.short	0x010a
        /*07ba*/ 	.byte	0x13
	.zero		1


	//   ....[107]....
        /*07bc*/ 	.word	0x00004070
        /*07c0*/ 	.word	0x000000ff
        /*07c4*/ 	.word	0x00000000
        /*07c8*/ 	.short	0x010a
        /*07ca*/ 	.byte	0x06
	.zero		1


	//   ....[108]....
        /*07cc*/ 	.word	0x00004170
        /*07d0*/ 	.word	0x000000ff
        /*07d4*/ 	.word	0x00000000
        /*07d8*/ 	.short	0x010a
        /*07da*/ 	.byte	0x04
	.zero		1


	//   ....[109]....
        /*07dc*/ 	.word	0x00004350
        /*07e0*/ 	.word	0x000000ff
        /*07e4*/ 	.word	0x00000000
        /*07e8*/ 	.short	0x010a
        /*07ea*/ 	.byte	0x04
	.zero		1


	//   ....[110]....
        /*07ec*/ 	.word	0x000043e0
        /*07f0*/ 	.word	0x000000ff
        /*07f4*/ 	.word	0x00000000
        /*07f8*/ 	.short	0x010a
        /*07fa*/ 	.byte	0x05
	.zero		1


	//   ....[111]....
        /*07fc*/ 	.word	0x00004470
        /*0800*/ 	.word	0x000000ff
        /*0804*/ 	.word	0x00000000
        /*0808*/ 	.short	0x010a
        /*080a*/ 	.byte	0x05
	.zero		1


	//   ....[112]....
        /*080c*/ 	.word	0x00004500
        /*0810*/ 	.word	0x000000ff
        /*0814*/ 	.word	0x00000000
        /*0818*/ 	.short	0x010a
        /*081a*/ 	.byte	0x04
	.zero		1


	//   ....[113]....
        /*081c*/ 	.word	0x00004a60
        /*0820*/ 	.word	0x00000008
        /*0824*/ 	.word	0x00000180
        /*0828*/ 	.short	0x010a
        /*082a*/ 	.byte	0xff
	.zero		1


	//   ....[114]....
        /*082c*/ 	.word	0x00004bd0
        /*0830*/ 	.word	0x00000000
        /*0834*/ 	.word	0x00000000
        /*0838*/ 	.short	0x0101
        /*083a*/ 	.byte	0xff
	.zero		1


	//   ....[115]....
        /*083c*/ 	.word	0x000050b0
        /*0840*/ 	.word	0x000000ff
        /*0844*/ 	.word	0x00000178
        /*0848*/ 	.short	0x010a
        /*084a*/ 	.byte	0x15
	.zero		1


	//   ....[116]....
        /*084c*/ 	.word	0x00005240
        /*0850*/ 	.word	0x000000ff
        /*0854*/ 	.word	0x00000150
        /*0858*/ 	.short	0x010a
        /*085a*/ 	.byte	0x15
	.zero		1


	//   ....[117]....
        /*085c*/ 	.word	0x00005390
        /*0860*/ 	.word	0x000000ff
        /*0864*/ 	.word	0x00000130
        /*0868*/ 	.short	0x010b
        /*086a*/ 	.byte	0x15
	.zero		1


	//   ....[118]....
        /*086c*/ 	.word	0x000053a0
        /*0870*/ 	.word	0x000000ff
        /*0874*/ 	.word	0x00000000
        /*0878*/ 	.short	0x0101
        /*087a*/ 	.byte	0x32
	.zero		1


	//   ....[119]....
        /*087c*/ 	.word	0x000053b0
        /*0880*/ 	.word	0x000000ff
        /*0884*/ 	.word	0x00000158
        /*0888*/ 	.short	0x010a
        /*088a*/ 	.byte	0x15
	.zero		1


	//   ....[120]....
        /*088c*/ 	.word	0x00005500
        /*0890*/ 	.word	0x000000ff
        /*0894*/ 	.word	0x00000138
        /*0898*/ 	.short	0x010b
        /*089a*/ 	.byte	0x15
	.zero		1


	//   ....[121]....
        /*089c*/ 	.word	0x00005510
        /*08a0*/ 	.word	0x000000ff
        /*08a4*/ 	.word	0x00000000
        /*08a8*/ 	.short	0x0101
        /*08aa*/ 	.byte	0x31
	.zero		1


	//   ....[122]....
        /*08ac*/ 	.word	0x00005520
        /*08b0*/ 	.word	0x000000ff
        /*08b4*/ 	.word	0x00000160
        /*08b8*/ 	.short	0x010a
        /*08ba*/ 	.byte	0x15
	.zero		1


	//   ....[123]....
        /*08bc*/ 	.word	0x00005680
        /*08c0*/ 	.word	0x000000ff
        /*08c4*/ 	.word	0x00000140
        /*08c8*/ 	.short	0x010b
        /*08ca*/ 	.byte	0x15
	.zero		1


	//   ....[124]....
        /*08cc*/ 	.word	0x00005690
        /*08d0*/ 	.word	0x000000ff
        /*08d4*/ 	.word	0x00000000
        /*08d8*/ 	.short	0x0101
        /*08da*/ 	.byte	0x30
	.zero		1


	//   ....[125]....
        /*08dc*/ 	.word	0x000056a0
        /*08e0*/ 	.word	0x000000ff
        /*08e4*/ 	.word	0x00000168
        /*08e8*/ 	.short	0x010a
        /*08ea*/ 	.byte	0x15
	.zero		1


	//   ....[126]....
        /*08ec*/ 	.word	0x000058a0
        /*08f0*/ 	.word	0x000000ff
        /*08f4*/ 	.word	0x00000148
        /*08f8*/ 	.short	0x010b
        /*08fa*/ 	.byte	0x15
	.zero		1


	//   ....[127]....
        /*08fc*/ 	.word	0x000058b0
        /*0900*/ 	.word	0x000000ff
        /*0904*/ 	.word	0x00000000
        /*0908*/ 	.short	0x0101
        /*090a*/ 	.byte	0x2b
	.zero		1


	//   ....[128]....
        /*090c*/ 	.word	0x000058e0
        /*0910*/ 	.word	0x000000ff
        /*0914*/ 	.word	0x00000150
        /*0918*/ 	.short	0x010a
        /*091a*/ 	.byte	0x15
	.zero		1


	//   ....[129]....
        /*091c*/ 	.word	0x00005900
        /*0920*/ 	.word	0x000000ff
        /*0924*/ 	.word	0x00000158
        /*0928*/ 	.short	0x010a
        /*092a*/ 	.byte	0x15
	.zero		1


	//   ....[130]....
        /*092c*/ 	.word	0x00005920
        /*0930*/ 	.word	0x000000ff
        /*0934*/ 	.word	0x00000160
        /*0938*/ 	.short	0x010a
        /*093a*/ 	.byte	0x15
	.zero		1


	//   ....[131]....
        /*093c*/ 	.word	0x00005960
        /*0940*/ 	.word	0x00000000
        /*0944*/ 	.word	0x00000168
        /*0948*/ 	.short	0x010a
        /*094a*/ 	.byte	0xff
	.zero		1


	//   ....[132]....
        /*094c*/ 	.word	0x00005ca0
        /*0950*/ 	.word	0x00000003
        /*0954*/ 	.word	0x00000180
        /*0958*/ 	.short	0x010a
        /*095a*/ 	.byte	0xff
	.zero		1


	//   ....[133]....
        /*095c*/ 	.word	0x00005e20
        /*0960*/ 	.word	0x00000000
        /*0964*/ 	.word	0x00000000
        /*0968*/ 	.short	0x0101
        /*096a*/ 	.byte	0xff
	.zero		1


	//   ....[134]....
        /*096c*/ 	.word	0x000069c0
        /*0970*/ 	.word	0x000000ff
        /*0974*/ 	.word	0x00000130
        /*0978*/ 	.short	0x010a
        /*097a*/ 	.byte	0x2c
	.zero		1


	//   ....[135]....
        /*097c*/ 	.word	0x00006a30
        /*0980*/ 	.word	0x00000062
        /*0984*/ 	.word	0x000001a0
        /*0988*/ 	.short	0x010a
        /*098a*/ 	.byte	0xff
	.zero		1


	//   ....[136]....
        /*098c*/ 	.word	0x00006b50
        /*0990*/ 	.word	0x000000ff
        /*0994*/ 	.word	0x00000130
        /*0998*/ 	.short	0x010a
        /*099a*/ 	.byte	0x2c
	.zero		1


	//   ....[137]....
        /*099c*/ 	.word	0x00006c50
        /*09a0*/ 	.word	0x00000062
        /*09a4*/ 	.word	0x000001a0
        /*09a8*/ 	.short	0x010a
        /*09aa*/ 	.byte	0xff
	.zero		1


	//   ....[138]....
        /*09ac*/ 	.word	0x00007750
        /*09b0*/ 	.word	0x00000000
        /*09b4*/ 	.word	0x00000000
        /*09b8*/ 	.short	0x0101
        /*09ba*/ 	.byte	0xff
	.zero		1


	//   ....[139]....
        /*09bc*/ 	.word	0x00007760
        /*09c0*/ 	.word	0x00000003
        /*09c4*/ 	.word	0x00000130
        /*09c8*/ 	.short	0x010a
        /*09ca*/ 	.byte	0xff
	.zero		1


	//   ....[140]....
        /*09cc*/ 	.word	0x00007830
        /*09d0*/ 	.word	0x00000003
        /*09d4*/ 	.word	0x00000130
        /*09d8*/ 	.short	0x010a
        /*09da*/ 	.byte	0xff
	.zero		1


	//   ....[141]....
        /*09dc*/ 	.word	0x000083c0
        /*09e0*/ 	.word	0x00000066
        /*09e4*/ 	.word	0x00000000
        /*09e8*/ 	.short	0x0101
        /*09ea*/ 	.byte	0xff
	.zero		1


	//   ....[142]....
        /*09ec*/ 	.word	0x000083e0
        /*09f0*/ 	.word	0x0000003f
        /*09f4*/ 	.word	0x00000130
        /*09f8*/ 	.short	0x010a
        /*09fa*/ 	.byte	0xff
	.zero		1


	//   ....[143]....
        /*09fc*/ 	.word	0x000084a0
        /*0a00*/ 	.word	0x0000003f
        /*0a04*/ 	.word	0x00000130
        /*0a08*/ 	.short	0x010a
        /*0a0a*/ 	.byte	0xff
	.zero		1


	//   ....[144]....
        /*0a0c*/ 	.word	0x00009020
        /*0a10*/ 	.word	0x00000066
        /*0a14*/ 	.word	0x00000000
        /*0a18*/ 	.short	0x0101
        /*0a1a*/ 	.byte	0xff
	.zero		1


	//   ....[145]....
        /*0a1c*/ 	.word	0x00009040
        /*0a20*/ 	.word	0x0000006c
        /*0a24*/ 	.word	0x00000130
        /*0a28*/ 	.short	0x010a
        /*0a2a*/ 	.byte	0xff
	.zero		1


	//   ....[146]....
        /*0a2c*/ 	.word	0x00009100
        /*0a30*/ 	.word	0x0000006c
        /*0a34*/ 	.word	0x00000130
        /*0a38*/ 	.short	0x010a
        /*0a3a*/ 	.byte	0xff
	.zero		1


	//   ....[147]....
        /*0a3c*/ 	.word	0x00009540
        /*0a40*/ 	.word	0x000000ff
        /*0a44*/ 	.word	0x00000000
        /*0a48*/ 	.short	0x0101
        /*0a4a*/ 	.byte	0x04
	.zero		1


	//   ....[148]....
        /*0a4c*/ 	.word	0x00009cf0
        /*0a50*/ 	.word	0x00000002
        /*0a54*/ 	.word	0x00000000
        /*0a58*/ 	.short	0x0101
        /*0a5a*/ 	.byte	0xff
	.zero		1


	//   ....[149]....
        /*0a5c*/ 	.word	0x00009fa0
        /*0a60*/ 	.word	0x000000ff
        /*0a64*/ 	.word	0x00000000
        /*0a68*/ 	.short	0x0101
        /*0a6a*/ 	.byte	0x04
	.zero		1


	//   ....[150]....
        /*0a6c*/ 	.word	0x00009fc0
        /*0a70*/ 	.word	0x00000000
        /*0a74*/ 	.word	0x000001f0
        /*0a78*/ 	.short	0x010a
        /*0a7a*/ 	.byte	0xff
	.zero		1


	//   ....[151]....
        /*0a7c*/ 	.word	0x0000a020
        /*0a80*/ 	.word	0x00000000
        /*0a84*/ 	.word	0x00000098
        /*0a88*/ 	.short	0x010a
        /*0a8a*/ 	.byte	0xff
	.zero		1


	//   ....[152]....
        /*0a8c*/ 	.word	0x0000a080
        /*0a90*/ 	.word	0x00000000
        /*0a94*/ 	.word	0x00000098
        /*0a98*/ 	.short	0x010a
        /*0a9a*/ 	.byte	0xff
	.zero		1


	//   ....[153]....
        /*0a9c*/ 	.word	0x0000a0d0
        /*0aa0*/ 	.word	0x00000003
        /*0aa4*/ 	.word	0x00000180
        /*0aa8*/ 	.short	0x010a
        /*0aaa*/ 	.byte	0xff
	.zero		1


	//   ....[154]....
        /*0aac*/ 	.word	0x0000a130
        /*0ab0*/ 	.word	0x00000000
        /*0ab4*/ 	.word	0x00000000
        /*0ab8*/ 	.short	0x010a
        /*0aba*/ 	.byte	0xff
	.zero		1


	//   ....[155]....
        /*0abc*/ 	.word	0x0000a190
        /*0ac0*/ 	.word	0x00000000
        /*0ac4*/ 	.word	0x00000000
        /*0ac8*/ 	.short	0x010a
        /*0aca*/ 	.byte	0xff
	.zero		1


	//   ....[156]....
        /*0acc*/ 	.word	0x0000a1f0
        /*0ad0*/ 	.word	0x00000000
        /*0ad4*/ 	.word	0x00000000
        /*0ad8*/ 	.short	0x010a
        /*0ada*/ 	.byte	0xff
	.zero		1


	//   ....[157]....
        /*0adc*/ 	.word	0x0000a250
        /*0ae0*/ 	.word	0x00000000
        /*0ae4*/ 	.word	0x00000000
        /*0ae8*/ 	.short	0x010a
        /*0aea*/ 	.byte	0xff
	.zero		1


	//   ....[158]....
        /*0aec*/ 	.word	0x0000a2b0
        /*0af0*/ 	.word	0x00000000
        /*0af4*/ 	.word	0x00000000
        /*0af8*/ 	.short	0x010a
        /*0afa*/ 	.byte	0xff
	.zero		1


	//   ....[159]....
        /*0afc*/ 	.word	0x0000a310
        /*0b00*/ 	.word	0x00000000
        /*0b04*/ 	.word	0x00000000
        /*0b08*/ 	.short	0x010a
        /*0b0a*/ 	.byte	0xff
	.zero		1


	//   ....[160]....
        /*0b0c*/ 	.word	0x0000a370
        /*0b10*/ 	.word	0x00000000
        /*0b14*/ 	.word	0x00000000
        /*0b18*/ 	.short	0x010a
        /*0b1a*/ 	.byte	0xff
	.zero		1


	//   ....[161]....
        /*0b1c*/ 	.word	0x0000a3d0
        /*0b20*/ 	.word	0x00000000
        /*0b24*/ 	.word	0x00000000
        /*0b28*/ 	.short	0x010a
        /*0b2a*/ 	.byte	0xff
	.zero		1


	//   ....[162]....
        /*0b2c*/ 	.word	0x0000a430
        /*0b30*/ 	.word	0x00000000
        /*0b34*/ 	.word	0x00000000
        /*0b38*/ 	.short	0x010a
        /*0b3a*/ 	.byte	0xff
	.zero		1


	//   ....[163]....
        /*0b3c*/ 	.word	0x0000a490
        /*0b40*/ 	.word	0x00000000
        /*0b44*/ 	.word	0x00000000
        /*0b48*/ 	.short	0x010a
        /*0b4a*/ 	.byte	0xff
	.zero		1


	//   ....[164]....
        /*0b4c*/ 	.word	0x0000a4f0
        /*0b50*/ 	.word	0x00000000
        /*0b54*/ 	.word	0x00000000
        /*0b58*/ 	.short	0x010a
        /*0b5a*/ 	.byte	0xff
	.zero		1


	//   ....[165]....
        /*0b5c*/ 	.word	0x0000a550
        /*0b60*/ 	.word	0x00000000
        /*0b64*/ 	.word	0x00000000
        /*0b68*/ 	.short	0x010a
        /*0b6a*/ 	.byte	0xff
	.zero		1


	//   ....[166]....
        /*0b6c*/ 	.word	0x0000a5b0
        /*0b70*/ 	.word	0x00000000
        /*0b74*/ 	.word	0x00000000
        /*0b78*/ 	.short	0x010a
        /*0b7a*/ 	.byte	0xff
	.zero		1


	//   ....[167]....
        /*0b7c*/ 	.word	0x0000a610
        /*0b80*/ 	.word	0x00000000
        /*0b84*/ 	.word	0x00000000
        /*0b88*/ 	.short	0x010a
        /*0b8a*/ 	.byte	0xff
	.zero		1


	//   ....[168]....
        /*0b8c*/ 	.word	0x0000a670
        /*0b90*/ 	.word	0x00000000
        /*0b94*/ 	.word	0x00000000
        /*0b98*/ 	.short	0x010a
        /*0b9a*/ 	.byte	0xff
	.zero		1


	//   ....[169]....
        /*0b9c*/ 	.word	0x0000a6d0
        /*0ba0*/ 	.word	0x00000000
        /*0ba4*/ 	.word	0x00000000
        /*0ba8*/ 	.short	0x010a
        /*0baa*/ 	.byte	0xff
	.zero		1


	//   ....[170]....
        /*0bac*/ 	.word	0x0000a730
        /*0bb0*/ 	.word	0x00000000
        /*0bb4*/ 	.word	0x00000000
        /*0bb8*/ 	.short	0x010a
        /*0bba*/ 	.byte	0xff
	.zero		1


	//   ....[171]....
        /*0bbc*/ 	.word	0x0000a790
        /*0bc0*/ 	.word	0x00000000
        /*0bc4*/ 	.word	0x00000000
        /*0bc8*/ 	.short	0x010a
        /*0bca*/ 	.byte	0xff
	.zero		1


	//   ....[172]....
        /*0bcc*/ 	.word	0x0000a7e0
        /*0bd0*/ 	.word	0x00000002
        /*0bd4*/ 	.word	0x000001e0
        /*0bd8*/ 	.short	0x010a
        /*0bda*/ 	.byte	0xff
	.zero		1


	//   ....[173]....
        /*0bdc*/ 	.word	0x0000a840
        /*0be0*/ 	.word	0x00000002
        /*0be4*/ 	.word	0x00000190
        /*0be8*/ 	.short	0x010a
        /*0bea*/ 	.byte	0xff
	.zero		1


	//   ....[174]....
        /*0bec*/ 	.word	0x0000a890
        /*0bf0*/ 	.word	0x00000002
        /*0bf4*/ 	.word	0x00000180
        /*0bf8*/ 	.short	0x010a
        /*0bfa*/ 	.byte	0xff
	.zero		1


	//   ....[175]....
        /*0bfc*/ 	.word	0x0000a8f0
        /*0c00*/ 	.word	0x00000000
        /*0c04*/ 	.word	0x00000190
        /*0c08*/ 	.short	0x010a
        /*0c0a*/ 	.byte	0xff
	.zero		1


	//   ....[176]....
        /*0c0c*/ 	.word	0x0000a940
        /*0c10*/ 	.word	0x00000000
        /*0c14*/ 	.word	0x00000180
        /*0c18*/ 	.short	0x010a
        /*0c1a*/ 	.byte	0xff
	.zero		1


	//   ....[177]....
        /*0c1c*/ 	.word	0x0000a9a0
        /*0c20*/ 	.word	0x00000003
        /*0c24*/ 	.word	0x000001c0
        /*0c28*/ 	.short	0x010a
        /*0c2a*/ 	.byte	0xff
	.zero		1


	//   ....[178]....
        /*0c2c*/ 	.word	0x0000aa00
        /*0c30*/ 	.word	0x00000000
        /*0c34*/ 	.word	0x00000000
        /*0c38*/ 	.short	0x010a
        /*0c3a*/ 	.byte	0xff
	.zero		1


	//   ....[179]....
        /*0c3c*/ 	.word	0x0000aa60
        /*0c40*/ 	.word	0x00000000
        /*0c44*/ 	.word	0x00000000
        /*0c48*/ 	.short	0x010a
        /*0c4a*/ 	.byte	0xff
	.zero		1


	//   ....[180]....
        /*0c4c*/ 	.word	0x0000aac0
        /*0c50*/ 	.word	0x00000000
        /*0c54*/ 	.word	0x00000000
        /*0c58*/ 	.short	0x010a
        /*0c5a*/ 	.byte	0xff
	.zero		1


	//   ....[181]....
        /*0c5c*/ 	.word	0x0000ab20
        /*0c60*/ 	.word	0x00000000
        /*0c64*/ 	.word	0x00000000
        /*0c68*/ 	.short	0x010a
        /*0c6a*/ 	.byte	0xff
	.zero		1


	//   ....[182]....
        /*0c6c*/ 	.word	0x0000ab80
        /*0c70*/ 	.word	0x00000000
        /*0c74*/ 	.word	0x00000000
        /*0c78*/ 	.short	0x010a
        /*0c7a*/ 	.byte	0xff
	.zero		1


	//   ....[183]....
        /*0c7c*/ 	.word	0x0000abd0
        /*0c80*/ 	.word	0x00000008
        /*0c84*/ 	.word	0x00000180
        /*0c88*/ 	.short	0x010a
        /*0c8a*/ 	.byte	0xff
	.zero		1


	//   ....[184]....
        /*0c8c*/ 	.word	0x0000ac30
        /*0c90*/ 	.word	0x00000000
        /*0c94*/ 	.word	0x00000178
        /*0c98*/ 	.short	0x010a
        /*0c9a*/ 	.byte	0xff
	.zero		1


	//   ....[185]....
        /*0c9c*/ 	.word	0x0000ac90
        /*0ca0*/ 	.word	0x00000005
        /*0ca4*/ 	.word	0x00000150
        /*0ca8*/ 	.short	0x010a
        /*0caa*/ 	.byte	0xff
	.zero		1


	//   ....[186]....
        /*0cac*/ 	.word	0x0000acf0
        /*0cb0*/ 	.word	0x00000005
        /*0cb4*/ 	.word	0x00000158
        /*0cb8*/ 	.short	0x010a
        /*0cba*/ 	.byte	0xff
	.zero		1


	//   ....[187]....
        /*0cbc*/ 	.word	0x0000ad50
        /*0cc0*/ 	.word	0x00000005
        /*0cc4*/ 	.word	0x00000160
        /*0cc8*/ 	.short	0x010a
        /*0cca*/ 	.byte	0xff
	.zero		1


	//   ....[188]....
        /*0ccc*/ 	.word	0x0000adb0
        /*0cd0*/ 	.word	0x00000005
        /*0cd4*/ 	.word	0x00000168
        /*0cd8*/ 	.short	0x010a
        /*0cda*/ 	.byte	0xff
	.zero		1


	//   ....[189]....
        /*0cdc*/ 	.word	0x0000ae10
        /*0ce0*/ 	.word	0x00000000
        /*0ce4*/ 	.word	0x00000150
        /*0ce8*/ 	.short	0x010a
        /*0cea*/ 	.byte	0xff
	.zero		1


	//   ....[190]....
        /*0cec*/ 	.word	0x0000ae70
        /*0cf0*/ 	.word	0x00000000
        /*0cf4*/ 	.word	0x00000158
        /*0cf8*/ 	.short	0x010a
        /*0cfa*/ 	.byte	0xff
	.zero		1


	//   ....[191]....
        /*0cfc*/ 	.word	0x0000aed0
        /*0d00*/ 	.word	0x00000000
        /*0d04*/ 	.word	0x00000160
        /*0d08*/ 	.short	0x010a
        /*0d0a*/ 	.byte	0xff
	.zero		1


	//   ....[192]....
        /*0d0c*/ 	.word	0x0000af20
        /*0d10*/ 	.word	0x00000003
        /*0d14*/ 	.word	0x00000180
        /*0d18*/ 	.short	0x010a
        /*0d1a*/ 	.byte	0xff
	.zero		1


	//   ....[193]....
        /*0d1c*/ 	.word	0x0000af80
        /*0d20*/ 	.word	0x00000000
        /*0d24*/ 	.word	0x00000130
        /*0d28*/ 	.short	0x010a
        /*0d2a*/ 	.byte	0xff
	.zero		1


	//   ....[194]....
        /*0d2c*/ 	.word	0x0000afd0
        /*0d30*/ 	.word	0x00000062
        /*0d34*/ 	.word	0x000001a0
        /*0d38*/ 	.short	0x010a
        /*0d3a*/ 	.byte	0xff
	.zero		1


	//   ....[195]....
        /*0d3c*/ 	.word	0x0000b020
        /*0d40*/ 	.word	0x00000003
        /*0d44*/ 	.word	0x00000130
        /*0d48*/ 	.short	0x010a
        /*0d4a*/ 	.byte	0xff
	.zero		1


	//   ....[196]....
        /*0d4c*/ 	.word	0x0000b070
        /*0d50*/ 	.word	0x0000003f
        /*0d54*/ 	.word	0x00000130
        /*0d58*/ 	.short	0x010a
        /*0d5a*/ 	.byte	0xff
	.zero		1


	//   ....[197]....
        /*0d5c*/ 	.word	0x0000b0c0
        /*0d60*/ 	.word	0x0000006c
        /*0d64*/ 	.word	0x00000130
        /*0d68*/ 	.short	0x010a
        /*0d6a*/ 	.byte	0xff
	.zero		1


	//----- nvinfo : EIATTR_NUM_MBARRIERS
	.align		4
.L_47:
        /*0d6c*/ 	.byte	0x03, 0x38
        /*0d6e*/ 	.short	0x0040


	//----- nvinfo : EIATTR_EXIT_INSTR_OFFSETS
	.align		4
        /*0d70*/ 	.byte	0x04, 0x1c
        /*0d72*/ 	.short	(.L_49 - .L_48)


	//   ....[0]....
.L_48:
        /*0d74*/ 	.word	0x000033c0


	//   ....[1]....
        /*0d78*/ 	.word	0x000038d0


	//   ....[2]....
        /*0d7c*/ 	.word	0x00003930


	//   ....[3]....
        /*0d80*/ 	.word	0x00004760


	//   ....[4]....
        /*0d84*/ 	.word	0x00005990


	//   ....[5]....
        /*0d88*/ 	.word	0x000059d0


	//   ....[6]....
        /*0d8c*/ 	.word	0x00009e80


	//   ....[7]....
        /*0d90*/ 	.word	0x00009f00


	//   ....[8]....
        /*0d94*/ 	.word	0x00009f30


	//   ....[9]....
        /*0d98*/ 	.word	0x00009fb0


	//----- nvinfo : EIATTR_MAX_THREADS
	.align		4
.L_49:
        /*0d9c*/ 	.byte	0x04, 0x05
        /*0d9e*/ 	.short	(.L_51 - .L_50)
.L_50:
        /*0da0*/ 	.word	0x00000100
        /*0da4*/ 	.word	0x00000001
        /*0da8*/ 	.word	0x00000001


	//----- nvinfo : EIATTR_CRS_STACK_SIZE
	.align		4
.L_51:
        /*0dac*/ 	.byte	0x04, 0x1e
        /*0dae*/ 	.short	(.L_53 - .L_52)
.L_52:
        /*0db0*/ 	.word	0x00000000


	//----- nvinfo : EIATTR_CBANK_PARAM_SIZE
	.align		4
.L_53:
        /*0db4*/ 	.byte	0x03, 0x19
        /*0db6*/ 	.short	0x0800


	//----- nvinfo : EIATTR_PARAM_CBANK
	.align		4
        /*0db8*/ 	.byte	0x04, 0x0a
        /*0dba*/ 	.short	(.L_55 - .L_54)
	.align		4
.L_54:
        /*0dbc*/ 	.word	index@(.nv.constant0._ZN7cutlass13device_kernelINS_4gemm6kernel13GemmUniversalIN4cute5tupleIJiiiiEEENS1_10collective13CollectiveMmaINS1_35MainloopSm100TmaUmmaWarpSpecializedILi19ELi2ELi4ENS5_IJNS4_1CILi2EEENSA_ILi1EEESC_EEEEENS5_IJNSA_ILi64EEENSA_ILi256EEENSA_ILi16EEEEEENS_6half_tENS5_IJlSC_lEEESJ_SK_NS4_8TiledMMAINS4_8MMA_AtomIJNS4_20SM100_MMA_F16BF16_SSISJ_SJ_fLi64ELi256ELNS4_4UMMA5MajorE0ELSP_0ELNSO_7ScaleInE0ELSQ_0EEEEEENS4_6LayoutINS5_IJSC_SC_SC_EEENS5_IJNSA_ILi0EEESV_SV_EEEEENS5_IJNS4_10UnderscoreESY_SY_EEEEENS4_13SM90_TMA_LOADENS4_14ComposedLayoutINS4_7SwizzleILi1ELi4ELi3EEENS4_18smem_ptr_flag_bitsILi16EEENST_INS5_IJNSA_ILi8EEESH_EEENS5_IJSH_SC_EEEEEEEvNS4_8identityENS4_23SM90_TMA_LOAD_MULTICASTES1B_vS1C_EENS_8epilogue10collective18CollectiveEpilogueINS1F_23Sm100TmaWarpSpecializedILi4ELi2ELi32ELb1ELb0EEEJSI_NS5_IJNST_ISF_SC_EES1K_EEESJ_SK_SJ_SK_NS1F_6fusion15FusionCallbacksIS1J_NS1M_17LinearCombinationISJ_fSJ_fLNS_15FloatRoundStyleE2EEESI_S1L_JEEENS4_5SM1004TMEM4LOAD26SM100_TMEM_LOAD_16dp256b8xES11_NS12_INS13_ILi3ELi4ELi3EEES16_NST_INS5_IJS17_SF_EEENS5_IJSF_SC_EEEEEEENS4_17SM75_U32x4_LDSM_NENS4_14SM90_TMA_STOREES20_NS4_17SM90_U32x4_STSM_NENS4_39AutoVectorizingCopyWithAssumedAlignmentILi128EEEEEEvvEEEEvNT_6ParamsE)
        /*0dc0*/ 	.short	0x0380
        /*0dc2*/ 	.short	0x0800


	//----- nvinfo : EIATTR_SW_WAR
	.align		4
.L_55:
        /*0dc4*/ 	.byte	0x04, 0x36
        /*0dc6*/ 	.short	(.L_57 - .L_56)
.L_56:
        /*0dc8*/ 	.word	0x00000008
.L_57:


//--------------------- .nv.callgraph             --------------------------
	.section	.nv.callgraph,"",@"SHT_CUDA_CALLGRAPH"
	.align	4
	.sectionentsize	8
	.align		4
        /*0000*/ 	.word	0x00000000
	.align		4
        /*0004*/ 	.word	0xffffffff
	.align		4
        /*0008*/ 	.word	index@(_ZN7cutlass13device_kernelINS_4gemm6kernel13GemmUniversalIN4cute5tupleIJiiiiEEENS1_10collective13CollectiveMmaINS1_35MainloopSm100TmaUmmaWarpSpecializedILi19ELi2ELi4ENS5_IJNS4_1CILi2EEENSA_ILi1EEESC_EEEEENS5_IJNSA_ILi64EEENSA_ILi256EEENSA_ILi16EEEEEENS_6half_tENS5_IJlSC_lEEESJ_SK_NS4_8TiledMMAINS4_8MMA_AtomIJNS4_20SM100_MMA_F16BF16_SSISJ_SJ_fLi64ELi256ELNS4_4UMMA5MajorE0ELSP_0ELNSO_7ScaleInE0ELSQ_0EEEEEENS4_6LayoutINS5_IJSC_SC_SC_EEENS5_IJNSA_ILi0EEESV_SV_EEEEENS5_IJNS4_10UnderscoreESY_SY_EEEEENS4_13SM90_TMA_LOADENS4_14ComposedLayoutINS4_7SwizzleILi1ELi4ELi3EEENS4_18smem_ptr_flag_bitsILi16EEENST_INS5_IJNSA_ILi8EEESH_EEENS5_IJSH_SC_EEEEEEEvNS4_8identityENS4_23SM90_TMA_LOAD_MULTICASTES1B_vS1C_EENS_8epilogue10collective18CollectiveEpilogueINS1F_23Sm100TmaWarpSpecializedILi4ELi2ELi32ELb1ELb0EEEJSI_NS5_IJNST_ISF_SC_EES1K_EEESJ_SK_SJ_SK_NS1F_6fusion15FusionCallbacksIS1J_NS1M_17LinearCombinationISJ_fSJ_fLNS_15FloatRoundStyleE2EEESI_S1L_JEEENS4_5SM1004TMEM4LOAD26SM100_TMEM_LOAD_16dp256b8xES11_NS12_INS13_ILi3ELi4ELi3EEES16_NST_INS5_IJS17_SF_EEENS5_IJSF_SC_EEEEEEENS4_17SM75_U32x4_LDSM_NENS4_14SM90_TMA_STOREES20_NS4_17SM90_U32x4_STSM_NENS4_39AutoVectorizingCopyWithAssumedAlignmentILi128EEEEEEvvEEEEvNT_6ParamsE)
	.align		4
        /*000c*/ 	.word	index@(__assertfail)
	.align		4
        /*0010*/ 	.word	0x00000000
	.align		4
        /*0014*/ 	.word	0xfffffffe
	.align		4
        /*0018*/ 	.word	0x00000000
	.align		4
        /*001c*/ 	.word	0xfffffffd
	.align		4
        /*0020*/ 	.word	0x00000000
	.align		4
        /*0024*/ 	.word	0xfffffffc


//--------------------- .nv.constant4             --------------------------
	.section	.nv.constant4,"a",@progbits
	.align	8
	.align		8
.nv.constant4:
        /*0000*/ 	.dword	__assertfail
	.align		8
        /*0008*/ 	.dword	__unnamed_1
	.align		8
        /*0010*/ 	.dword	__unnamed_2
	.align		8
        /*0018*/ 	.dword	_ZN40_INTERNAL_3b565818_4_k_cu_770578ef_151834cuda3std3__45__cpo5beginE
	.align		8
        /*0020*/ 	.dword	_ZN40_INTERNAL_3b565818_4_k_cu_770578ef_151834cuda3std3__45__cpo3endE
	.align		8
        /*0028*/ 	.dword	_ZN40_INTERNAL_3b565818_4_k_cu_770578ef_151834cuda3std3__45__cpo6cbeginE
	.align		8
        /*0030*/ 	.dword	_ZN40_INTERNAL_3b565818_4_k_cu_770578ef_151834cuda3std3__45__cpo4cendE
	.align		8
        /*0038*/ 	.dword	_ZN40_INTERNAL_3b565818_4_k_cu_770578ef_151834cuda3std3__442_GLOBAL__N__3b565818_4_k_cu_770578ef_151836ignoreE
	.align		8
        /*0040*/ 	.dword	_ZN40_INTERNAL_3b565818_4_k_cu_770578ef_151834cuda3std3__419piecewise_constructE
	.align		8
        /*0048*/ 	.dword	_ZN40_INTERNAL_3b565818_4_k_cu_770578ef_151834cuda3std3__48in_placeE
	.align		8
        /*0050*/ 	.dword	_ZN40_INTERNAL_3b565818_4_k_cu_770578ef_151834cuda3std6ranges3__45__cpo4swapE
	.align		8
        /*0058*/ 	.dword	_ZN40_INTERNAL_3b565818_4_k_cu_770578ef_151834cuda3std6ranges3__45__cpo9iter_moveE
	.align		8
        /*0060*/ 	.dword	_ZN40_INTERNAL_3b565818_4_k_cu_770578ef_151834cute7productE
	.align		8
        /*0068*/ 	.dword	_ZN40_INTERNAL_3b565818_4_k_cu_770578ef_151834cute1_E
	.align		8
        /*0070*/ 	.dword	$str$25
	.align		8
        /*0078*/ 	.dword	$str$26
	.align		8
        /*0080*/ 	.dword	$str$27
	.align		8
        /*0088*/ 	.dword	$str$28


//--------------------- .text._ZN7cutlass13device_kernelINS_4gemm6kernel13GemmUniversalIN4cute5tupleIJiiiiEEENS1_10collective13CollectiveMmaINS1_35MainloopSm100TmaUmmaWarpSpecializedILi19ELi2ELi4ENS5_IJNS4_1CILi2EEENSA_ILi1EEESC_EEEEENS5_IJNSA_ILi64EEENSA_ILi256EEENSA_ILi16EEEEEENS_6half_tENS5_IJlSC_lEEESJ_SK_NS4_8TiledMMAINS4_8MMA_AtomIJNS4_20SM100_MMA_F16BF16_SSISJ_SJ_fLi64ELi256ELNS4_4UMMA5MajorE0ELSP_0ELNSO_7ScaleInE0ELSQ_0EEEEEENS4_6LayoutINS5_IJSC_SC_SC_EEENS5_IJNSA_ILi0EEESV_SV_EEEEENS5_IJNS4_10UnderscoreESY_SY_EEEEENS4_13SM90_TMA_LOADENS4_14ComposedLayoutINS4_7SwizzleILi1ELi4ELi3EEENS4_18smem_ptr_flag_bitsILi16EEENST_INS5_IJNSA_ILi8EEESH_EEENS5_IJSH_SC_EEEEEEEvNS4_8identityENS4_23SM90_TMA_LOAD_MULTICASTES1B_vS1C_EENS_8epilogue10collective18CollectiveEpilogueINS1F_23Sm100TmaWarpSpecializedILi4ELi2ELi32ELb1ELb0EEEJSI_NS5_IJNST_ISF_SC_EES1K_EEESJ_SK_SJ_SK_NS1F_6fusion15FusionCallbacksIS1J_NS1M_17LinearCombinationISJ_fSJ_fLNS_15FloatRoundStyleE2EEESI_S1L_JEEENS4_5SM1004TMEM4LOAD26SM100_TMEM_LOAD_16dp256b8xES11_NS12_INS13_ILi3ELi4ELi3EEES16_NST_INS5_IJS17_SF_EEENS5_IJSF_SC_EEEEEEENS4_17SM75_U32x4_LDSM_NENS4_14SM90_TMA_STOREES20_NS4_17SM90_U32x4_STSM_NENS4_39AutoVectorizingCopyWithAssumedAlignmentILi128EEEEEEvvEEEEvNT_6ParamsE --------------------------
	.section	.text._ZN7cutlass13device_kernelINS_4gemm6kernel13GemmUniversalIN4cute5tupleIJiiiiEEENS1_10collective13CollectiveMmaINS1_35MainloopSm100TmaUmmaWarpSpecializedILi19ELi2ELi4ENS5_IJNS4_1CILi2EEENSA_ILi1EEESC_EEEEENS5_IJNSA_ILi64EEENSA_ILi256EEENSA_ILi16EEEEEENS_6half_tENS5_IJlSC_lEEESJ_SK_NS4_8TiledMMAINS4_8MMA_AtomIJNS4_20SM100_MMA_F16BF16_SSISJ_SJ_fLi64ELi256ELNS4_4UMMA5MajorE0ELSP_0ELNSO_7ScaleInE0ELSQ_0EEEEEENS4_6LayoutINS5_IJSC_SC_SC_EEENS5_IJNSA_ILi0EEESV_SV_EEEEENS5_IJNS4_10UnderscoreESY_SY_EEEEENS4_13SM90_TMA_LOADENS4_14ComposedLayoutINS4_7SwizzleILi1ELi4ELi3EEENS4_18smem_ptr_flag_bitsILi16EEENST_INS5_IJNSA_ILi8EEESH_EEENS5_IJSH_SC_EEEEEEEvNS4_8identityENS4_23SM90_TMA_LOAD_MULTICASTES1B_vS1C_EENS_8epilogue10collective18CollectiveEpilogueINS1F_23Sm100TmaWarpSpecializedILi4ELi2ELi32ELb1ELb0EEEJSI_NS5_IJNST_ISF_SC_EES1K_EEESJ_SK_SJ_SK_NS1F_6fusion15FusionCallbacksIS1J_NS1M_17LinearCombinationISJ_fSJ_fLNS_15FloatRoundStyleE2EEESI_S1L_JEEENS4_5SM1004TMEM4LOAD26SM100_TMEM_LOAD_16dp256b8xES11_NS12_INS13_ILi3ELi4ELi3EEES16_NST_INS5_IJS17_SF_EEENS5_IJSF_SC_EEEEEEENS4_17SM75_U32x4_LDSM_NENS4_14SM90_TMA_STOREES20_NS4_17SM90_U32x4_STSM_NENS4_39AutoVectorizingCopyWithAssumedAlignmentILi128EEEEEEvvEEEEvNT_6ParamsE,"ax",@progbits
	.align	128
.text._ZN7cutlass13device_kernelINS_4gemm6kernel13GemmUniversalIN4cute5tupleIJiiiiEEENS1_10collective13CollectiveMmaINS1_35MainloopSm100TmaUmmaWarpSpecializedILi19ELi2ELi4ENS5_IJNS4_1CILi2EEENSA_ILi1EEESC_EEEEENS5_IJNSA_ILi64EEENSA_ILi256EEENSA_ILi16EEEEEENS_6half_tENS5_IJlSC_lEEESJ_SK_NS4_8TiledMMAINS4_8MMA_AtomIJNS4_20SM100_MMA_F16BF16_SSISJ_SJ_fLi64ELi256ELNS4_4UMMA5MajorE0ELSP_0ELNSO_7ScaleInE0ELSQ_0EEEEEENS4_6LayoutINS5_IJSC_SC_SC_EEENS5_IJNSA_ILi0EEESV_SV_EEEEENS5_IJNS4_10UnderscoreESY_SY_EEEEENS4_13SM90_TMA_LOADENS4_14ComposedLayoutINS4_7SwizzleILi1ELi4ELi3EEENS4_18smem_ptr_flag_bitsILi16EEENST_INS5_IJNSA_ILi8EEESH_EEENS5_IJSH_SC_EEEEEEEvNS4_8identityENS4_23SM90_TMA_LOAD_MULTICASTES1B_vS1C_EENS_8epilogue10collective18CollectiveEpilogueINS1F_23Sm100TmaWarpSpecializedILi4ELi2ELi32ELb1ELb0EEEJSI_NS5_IJNST_ISF_SC_EES1K_EEESJ_SK_SJ_SK_NS1F_6fusion15FusionCallbacksIS1J_NS1M_17LinearCombinationISJ_fSJ_fLNS_15FloatRoundStyleE2EEESI_S1L_JEEENS4_5SM1004TMEM4LOAD26SM100_TMEM_LOAD_16dp256b8xES11_NS12_INS13_ILi3ELi4ELi3EEES16_NST_INS5_IJS17_SF_EEENS5_IJSF_SC_EEEEEEENS4_17SM75_U32x4_LDSM_NENS4_14SM90_TMA_STOREES20_NS4_17SM90_U32x4_STSM_NENS4_39AutoVectorizingCopyWithAssumedAlignmentILi128EEEEEEvvEEEEvNT_6ParamsE:
        .type           _ZN7cutlass13device_kernelINS_4gemm6kernel13GemmUniversalIN4cute5tupleIJiiiiEEENS1_10collective13CollectiveMmaINS1_35MainloopSm100TmaUmmaWarpSpecializedILi19ELi2ELi4ENS5_IJNS4_1CILi2EEENSA_ILi1EEESC_EEEEENS5_IJNSA_ILi64EEENSA_ILi256EEENSA_ILi16EEEEEENS_6half_tENS5_IJlSC_lEEESJ_SK_NS4_8TiledMMAINS4_8MMA_AtomIJNS4_20SM100_MMA_F16BF16_SSISJ_SJ_fLi64ELi256ELNS4_4UMMA5MajorE0ELSP_0ELNSO_7ScaleInE0ELSQ_0EEEEEENS4_6LayoutINS5_IJSC_SC_SC_EEENS5_IJNSA_ILi0EEESV_SV_EEEEENS5_IJNS4_10UnderscoreESY_SY_EEEEENS4_13SM90_TMA_LOADENS4_14ComposedLayoutINS4_7SwizzleILi1ELi4ELi3EEENS4_18smem_ptr_flag_bitsILi16EEENST_INS5_IJNSA_ILi8EEESH_EEENS5_IJSH_SC_EEEEEEEvNS4_8identityENS4_23SM90_TMA_LOAD_MULTICASTES1B_vS1C_EENS_8epilogue10collective18CollectiveEpilogueINS1F_23Sm100TmaWarpSpecializedILi4ELi2ELi32ELb1ELb0EEEJSI_NS5_IJNST_ISF_SC_EES1K_EEESJ_SK_SJ_SK_NS1F_6fusion15FusionCallbacksIS1J_NS1M_17LinearCombinationISJ_fSJ_fLNS_15FloatRoundStyleE2EEESI_S1L_JEEENS4_5SM1004TMEM4LOAD26SM100_TMEM_LOAD_16dp256b8xES11_NS12_INS13_ILi3ELi4ELi3EEES16_NST_INS5_IJS17_SF_EEENS5_IJSF_SC_EEEEEEENS4_17SM75_U32x4_LDSM_NENS4_14SM90_TMA_STOREES20_NS4_17SM90_U32x4_STSM_NENS4_39AutoVectorizingCopyWithAssumedAlignmentILi128EEEEEEvvEEEEvNT_6ParamsE,@function
        .size           _ZN7cutlass13device_kernelINS_4gemm6kernel13GemmUniversalIN4cute5tupleIJiiiiEEENS1_10collective13CollectiveMmaINS1_35MainloopSm100TmaUmmaWarpSpecializedILi19ELi2ELi4ENS5_IJNS4_1CILi2EEENSA_ILi1EEESC_EEEEENS5_IJNSA_ILi64EEENSA_ILi256EEENSA_ILi16EEEEEENS_6half_tENS5_IJlSC_lEEESJ_SK_NS4_8TiledMMAINS4_8MMA_AtomIJNS4_20SM100_MMA_F16BF16_SSISJ_SJ_fLi64ELi256ELNS4_4UMMA5MajorE0ELSP_0ELNSO_7ScaleInE0ELSQ_0EEEEEENS4_6LayoutINS5_IJSC_SC_SC_EEENS5_IJNSA_ILi0EEESV_SV_EEEEENS5_IJNS4_10UnderscoreESY_SY_EEEEENS4_13SM90_TMA_LOADENS4_14ComposedLayoutINS4_7SwizzleILi1ELi4ELi3EEENS4_18smem_ptr_flag_bitsILi16EEENST_INS5_IJNSA_ILi8EEESH_EEENS5_IJSH_SC_EEEEEEEvNS4_8identityENS4_23SM90_TMA_LOAD_MULTICASTES1B_vS1C_EENS_8epilogue10collective18CollectiveEpilogueINS1F_23Sm100TmaWarpSpecializedILi4ELi2ELi32ELb1ELb0EEEJSI_NS5_IJNST_ISF_SC_EES1K_EEESJ_SK_SJ_SK_NS1F_6fusion15FusionCallbacksIS1J_NS1M_17LinearCombinationISJ_fSJ_fLNS_15FloatRoundStyleE2EEESI_S1L_JEEENS4_5SM1004TMEM4LOAD26SM100_TMEM_LOAD_16dp256b8xES11_NS12_INS13_ILi3ELi4ELi3EEES16_NST_INS5_IJS17_SF_EEENS5_IJSF_SC_EEEEEEENS4_17SM75_U32x4_LDSM_NENS4_14SM90_TMA_STOREES20_NS4_17SM90_U32x4_STSM_NENS4_39AutoVectorizingCopyWithAssumedAlignmentILi128EEEEEEvvEEEEvNT_6ParamsE,(.L_x_229 - _ZN7cutlass13device_kernelINS_4gemm6kernel13GemmUniversalIN4cute5tupleIJiiiiEEENS1_10collective13CollectiveMmaINS1_35MainloopSm100TmaUmmaWarpSpecializedILi19ELi2ELi4ENS5_IJNS4_1CILi2EEENSA_ILi1EEESC_EEEEENS5_IJNSA_ILi64EEENSA_ILi256EEENSA_ILi16EEEEEENS_6half_tENS5_IJlSC_lEEESJ_SK_NS4_8TiledMMAINS4_8MMA_AtomIJNS4_20SM100_MMA_F16BF16_SSISJ_SJ_fLi64ELi256ELNS4_4UMMA5MajorE0ELSP_0ELNSO_7ScaleInE0ELSQ_0EEEEEENS4_6LayoutINS5_IJSC_SC_SC_EEENS5_IJNSA_ILi0EEESV_SV_EEEEENS5_IJNS4_10UnderscoreESY_SY_EEEEENS4_13SM90_TMA_LOADENS4_14ComposedLayoutINS4_7SwizzleILi1ELi4ELi3EEENS4_18smem_ptr_flag_bitsILi16EEENST_INS5_IJNSA_ILi8EEESH_EEENS5_IJSH_SC_EEEEEEEvNS4_8identityENS4_23SM90_TMA_LOAD_MULTICASTES1B_vS1C_EENS_8epilogue10collective18CollectiveEpilogueINS1F_23Sm100TmaWarpSpecializedILi4ELi2ELi32ELb1ELb0EEEJSI_NS5_IJNST_ISF_SC_EES1K_EEESJ_SK_SJ_SK_NS1F_6fusion15FusionCallbacksIS1J_NS1M_17LinearCombinationISJ_fSJ_fLNS_15FloatRoundStyleE2EEESI_S1L_JEEENS4_5SM1004TMEM4LOAD26SM100_TMEM_LOAD_16dp256b8xES11_NS12_INS13_ILi3ELi4ELi3EEES16_NST_INS5_IJS17_SF_EEENS5_IJSF_SC_EEEEEEENS4_17SM75_U32x4_LDSM_NENS4_14SM90_TMA_STOREES20_NS4_17SM90_U32x4_STSM_NENS4_39AutoVectorizingCopyWithAssumedAlignmentILi128EEEEEEvvEEEEvNT_6ParamsE)
        .other          _ZN7cutlass13device_kernelINS_4gemm6kernel13GemmUniversalIN4cute5tupleIJiiiiEEENS1_10collective13CollectiveMmaINS1_35MainloopSm100TmaUmmaWarpSpecializedILi19ELi2ELi4ENS5_IJNS4_1CILi2EEENSA_ILi1EEESC_EEEEENS5_IJNSA_ILi64EEENSA_ILi256EEENSA_ILi16EEEEEENS_6half_tENS5_IJlSC_lEEESJ_SK_NS4_8TiledMMAINS4_8MMA_AtomIJNS4_20SM100_MMA_F16BF16_SSISJ_SJ_fLi64ELi256ELNS4_4UMMA5MajorE0ELSP_0ELNSO_7ScaleInE0ELSQ_0EEEEEENS4_6LayoutINS5_IJSC_SC_SC_EEENS5_IJNSA_ILi0EEESV_SV_EEEEENS5_IJNS4_10UnderscoreESY_SY_EEEEENS4_13SM90_TMA_LOADENS4_14ComposedLayoutINS4_7SwizzleILi1ELi4ELi3EEENS4_18smem_ptr_flag_bitsILi16EEENST_INS5_IJNSA_ILi8EEESH_EEENS5_IJSH_SC_EEEEEEEvNS4_8identityENS4_23SM90_TMA_LOAD_MULTICASTES1B_vS1C_EENS_8epilogue10collective18CollectiveEpilogueINS1F_23Sm100TmaWarpSpecializedILi4ELi2ELi32ELb1ELb0EEEJSI_NS5_IJNST_ISF_SC_EES1K_EEESJ_SK_SJ_SK_NS1F_6fusion15FusionCallbacksIS1J_NS1M_17LinearCombinationISJ_fSJ_fLNS_15FloatRoundStyleE2EEESI_S1L_JEEENS4_5SM1004TMEM4LOAD26SM100_TMEM_LOAD_16dp256b8xES11_NS12_INS13_ILi3ELi4ELi3EEES16_NST_INS5_IJS17_SF_EEENS5_IJSF_SC_EEEEEEENS4_17SM75_U32x4_LDSM_NENS4_14SM90_TMA_STOREES20_NS4_17SM90_U32x4_STSM_NENS4_39AutoVectorizingCopyWithAssumedAlignmentILi128EEEEEEvvEEEEvNT_6ParamsE,@"STO_CUDA_ENTRY STV_DEFAULT"
_ZN7cutlass13device_kernelINS_4gemm6kernel13GemmUniversalIN4cute5tupleIJiiiiEEENS1_10collective13CollectiveMmaINS1_35MainloopSm100TmaUmmaWarpSpecializedILi19ELi2ELi4ENS5_IJNS4_1CILi2EEENSA_ILi1EEESC_EEEEENS5_IJNSA_ILi64EEENSA_ILi256EEENSA_ILi16EEEEEENS_6half_tENS5_IJlSC_lEEESJ_SK_NS4_8TiledMMAINS4_8MMA_AtomIJNS4_20SM100_MMA_F16BF16_SSISJ_SJ_fLi64ELi256ELNS4_4UMMA5MajorE0ELSP_0ELNSO_7ScaleInE0ELSQ_0EEEEEENS4_6LayoutINS5_IJSC_SC_SC_EEENS5_IJNSA_ILi0EEESV_SV_EEEEENS5_IJNS4_10UnderscoreESY_SY_EEEEENS4_13SM90_TMA_LOADENS4_14ComposedLayoutINS4_7SwizzleILi1ELi4ELi3EEENS4_18smem_ptr_flag_bitsILi16EEENST_INS5_IJNSA_ILi8EEESH_EEENS5_IJSH_SC_EEEEEEEvNS4_8identityENS4_23SM90_TMA_LOAD_MULTICASTES1B_vS1C_EENS_8epilogue10collective18CollectiveEpilogueINS1F_23Sm100TmaWarpSpecializedILi4ELi2ELi32ELb1ELb0EEEJSI_NS5_IJNST_ISF_SC_EES1K_EEESJ_SK_SJ_SK_NS1F_6fusion15FusionCallbacksIS1J_NS1M_17LinearCombinationISJ_fSJ_fLNS_15FloatRoundStyleE2EEESI_S1L_JEEENS4_5SM1004TMEM4LOAD26SM100_TMEM_LOAD_16dp256b8xES11_NS12_INS13_ILi3ELi4ELi3EEES16_NST_INS5_IJS17_SF_EEENS5_IJSF_SC_EEEEEEENS4_17SM75_U32x4_LDSM_NENS4_14SM90_TMA_STOREES20_NS4_17SM90_U32x4_STSM_NENS4_39AutoVectorizingCopyWithAssumedAlignmentILi128EEEEEEvvEEEEvNT_6ParamsE:
[----:B------:R-:W1:Y:S01]  /*0000*/  LDC R1, c[0x0][0x37c] ;  /* 0x0000df00ff017b82 */ /* 0x000e620000000800 */
[----:B------:R-:W2:Y:S01]  /*0010*/  S2R R94, SR_TID.X ;  /* 0x00000000005e7919 */ /* 0x000ea20000002100 */
[----:B------:R-:W3:Y:S01]  /*0020*/  LDCU.64 UR8, c[0x0][0x890] ;  /* 0x00011200ff0877ac */ /* 0x000ee20008000a00 */
[----:B------:R-:W-:Y:S02]  /*0030*/  PRMT R81, RZ, 0x7610, R81 ;  /* 0x00007610ff517816 */ /* 0x000fe40000000051 */
[----:B------:R-:W-:Y:S01]  /*0040*/  ELECT P3, URZ, PT ;  /* 0x0000000000ff782f */ /* 0x000fe20003860000 */
[----:B---3--:R-:W-:-:S04]  /*0050*/  UISETP.NE.U32.AND UP0, UPT, UR8, URZ, UPT ;  /* 0x000000ff0800728c */ /* 0x008fc8000bf05070 */
[----:B------:R-:W-:Y:S01]  /*0060*/  UISETP.NE.AND.EX UP0, UPT, UR9, URZ, UPT, UP0 ;  /* 0x000000ff0900728c */ /* 0x000fe2000bf05300 */
[----:B--2---:R-:W-:-:S05]  /*0070*/  SHF.R.U32.HI R82, RZ, 0x5, R94 ;  /* 0x00000005ff527819 */ /* 0x004fca000001165e */
[----:B------:R-:W2:Y:S02]  /*0080*/  SHFL.IDX PT, R0, R82, RZ, 0x1f ;  /* 0x00001fff52007589 */ /* 0x000ea400000e0000 */
[----:B--2---:R-:W-:Y:S01]  /*0090*/  R2UR UR18, R0 ;  /* 0x00000000001272ca */ /* 0x004fe200000e0000 */
[----:B-1----:R-:W-:-:S14]  /*00a0*/  BRA.U UP0, `(.L_x_0) ;  /* 0x0000000100307547 */ /* 0x002fdc000b800000 */
[----:B------:R-:W1:Y:S02]  /*00b0*/  LDCU.64 UR4, c[0x0][0x888] ;  /* 0x00011100ff0477ac */ /* 0x000e640008000a00 */
[----:B-1----:R-:W-:-:S04]  /*00c0*/  UISETP.NE.U32.AND UP0, UPT, UR4, URZ, UPT ;  /* 0x000000ff0400728c */ /* 0x002fc8000bf05070 */
[----:B------:R-:W-:-:S09]  /*00d0*/  UISETP.NE.AND.EX UP0, UPT, UR5, URZ, UPT, UP0 ;  /* 0x000000ff0500728c */ /* 0x000fd2000bf05300 */
[----:B------:R-:W-:Y:S05]  /*00e0*/  BRA.U !UP0, `(.L_x_1) ;  /* 0x0000000108147547 */ /* 0x000fea000b800000 */
[----:B------:R-:W1:Y:S01]  /*00f0*/  LDC.64 R2, c[0x0][0x888] ;  /* 0x00022200ff027b82 */ /* 0x000e620000000a00 */
[----:B------:R-:W1:Y:S02]  /*0100*/  LDCU.64 UR4, c[0x0][0x358] ;  /* 0x00006b00ff0477ac */ /* 0x000e640008000a00 */
[----:B-1----:R1:W5:Y:S01]  /*0110*/  LDG.E R41, desc[UR4][R2.64] ;  /* 0x0000000402297981 */ /* 0x002362000c1e1900 */
[----:B------:R-:W-:Y:S01]  /*0120*/  HFMA2 R81, -RZ, RZ, 0, 5.9604644775390625e-08 ;  /* 0x00000001ff517431 */ /* 0x000fe200000001ff */
[----:B------:R-:W-:Y:S05]  /*0130*/  BRA `(.L_x_0) ;  /* 0x00000000000c7947 */ /* 0x000fea0003800000 */
.L_x_1:
[----:B------:R-:W1:Y:S01]  /*0140*/  LDCU UR4, c[0x0][0x880] ;  /* 0x00011000ff0477ac */ /* 0x000e620008000800 */
[----:B------:R-:W-:Y:S01]  /*0150*/  HFMA2 R81, -RZ, RZ, 0, 5.9604644775390625e-08 ;  /* 0x00000001ff517431 */ /* 0x000fe200000001ff */
[----:B-1----:R-:W-:-:S07]  /*0160*/  MOV R41, UR4 ;  /* 0x0000000400297c02 */ /* 0x002fce0008000f00 */
.L_x_0:
[----:B------:R-:W2:Y:S02]  /*0170*/  LDCU.64 UR4, c[0x0][0x8b0] ;  /* 0x00011600ff0477ac */ /* 0x000ea40008000a00 */
[----:B--2---:R-:W-:-:S04]  /*0180*/  UISETP.NE.U32.AND UP0, UPT, UR4, URZ, UPT ;  /* 0x000000ff0400728c */ /* 0x004fc8000bf05070 */
[----:B------:R-:W-:-:S09]  /*0190*/  UISETP.NE.AND.EX UP0, UPT, UR5, URZ, UPT, UP0 ;  /* 0x000000ff0500728c */ /* 0x000fd2000bf05300 */
[----:B------:R-:W-:Y:S05]  /*01a0*/  BRA.U UP0, `(.L_x_2) ;  /* 0x0000000100287547 */ /* 0x000fea000b800000 */
[----:B------:R-:W2:Y:S02]  /*01b0*/  LDCU.64 UR4, c[0x0][0x8a8] ;  /* 0x00011500ff0477ac */ /* 0x000ea40008000a00 */
[----:B--2---:R-:W-:-:S04]  /*01c0*/  UISETP.NE.U32.AND UP0, UPT, UR4, URZ, UPT ;  /* 0x000000ff0400728c */ /* 0x004fc8000bf05070 */
[----:B------:R-:W-:-:S09]  /*01d0*/  UISETP.NE.AND.EX UP0, UPT, UR5, URZ, UPT, UP0 ;  /* 0x000000ff0500728c */ /* 0x000fd2000bf05300 */
[----:B------:R-:W-:Y:S05]  /*01e0*/  BRA.U !UP0, `(.L_x_3) ;  /* 0x0000000108107547 */ /* 0x000fea000b800000 */
[----:B------:R-:W2:Y:S01]  /*01f0*/  LDC.64 R38, c[0x0][0x8a8] ;  /* 0x00022a00ff267b82 */ /* 0x000ea20000000a00 */
[----:B------:R-:W2:Y:S02]  /*0200*/  LDCU.64 UR4, c[0x0][0x358] ;  /* 0x00006b00ff0477ac */ /* 0x000ea40008000a00 */
[----:B--2---:R2:W5:Y:S01]  /*0210*/  LDG.E R38, desc[UR4][R38.64] ;  /* 0x0000000426267981 */ /* 0x004562000c1e1900 */
[----:B------:R-:W-:Y:S05]  /*0220*/  BRA `(.L_x_2) ;  /* 0x0000000000087947 */ /* 0x000fea0003800000 */
.L_x_3:
[----:B------:R-:W2:Y:S02]  /*0230*/  LDCU UR4, c[0x0][0x8a0] ;  /* 0x00011400ff0477ac */ /* 0x000ea40008000800 */
[----:B--2---:R-:W-:Y:S02]  /*0240*/  MOV R38, UR4 ;  /* 0x0000000400267c02 */ /* 0x004fe40008000f00 */
.L_x_2:
[----:B------:R-:W-:Y:S01]  /*0250*/  IMAD.U32 R0, RZ, RZ, UR18 ;  /* 0x00000012ff007e24 */ /* 0x000fe2000f8e00ff */
[----:B------:R-:W-:Y:S04]  /*0260*/  BSSY.RECONVERGENT B0, `(.L_x_4) ;  /* 0x000000c000007945 */ /* 0x000fe80003800200 */
[C---:B------:R-:W-:Y:S02]  /*0270*/  ISETP.NE.OR P1, PT, R0.reuse, 0x1, !P3 ;  /* 0x000000010000780c */ /* 0x040fe40005f25670 */
[----:B------:R-:W-:-:S11]  /*0280*/  ISETP.NE.OR P0, PT, R0, 0x3, !P3 ;  /* 0x000000030000780c */ /* 0x000fd60005f05670 */
[----:B------:R-:W-:Y:S05]  /*0290*/  @P1 BRA `(.L_x_5) ;  /* 0x0000000000201947 */ /* 0x000fea0003800000 */
[----:B------:R-:W3:Y:S02]  /*02a0*/  LDCU.64 UR4, c[0x0][0x348] ;  /* 0x00006900ff0477ac */ /* 0x000ee40008000a00 */
[----:B---3--:R-:W-:Y:S02]  /*02b0*/  UIADD3 UR6, UP1, UPT, UR4, 0x80, URZ ;  /* 0x0000008004067890 */ /* 0x008fe4000ff3e0ff */
[----:B------:R-:W-:Y:S02]  /*02c0*/  UIADD3 UR4, UP0, UPT, UR4, 0x180, URZ ;  /* 0x0000018004047890 */ /* 0x000fe4000ff1e0ff */
[----:B------:R-:W-:Y:S02]  /*02d0*/  UIADD3.X UR7, UPT, UPT, URZ, UR5, URZ, UP1, !UPT ;  /* 0x00000005ff077290 */ /* 0x000fe40008ffe4ff */
[----:B------:R-:W-:-:S07]  /*02e0*/  UIADD3.X UR5, UPT, UPT, URZ, UR5, URZ, UP0, !UPT ;  /* 0x00000005ff057290 */ /* 0x000fce00087fe4ff */
[----:B------:R3:W-:Y:S02]  /*02f0*/  UTMACCTL.PF [UR6] ;  /* 0x00000000060079b9 */ /* 0x0007e40008040000 */
[----:B------:R3:W-:Y:S02]  /*0300*/  UTMACCTL.PF [UR4] ;  /* 0x00000000040079b9 */ /* 0x0007e40008040000 */
[----:B---3--:R-:W-:Y:S01]  /*0310*/  NOP ;  /* 0x0000000000007918 */ /* 0x008fe20000000000 */
.L_x_5:
[----:B------:R-:W-:Y:S05]  /*0320*/  BSYNC.RECONVERGENT B0 ;  /* 0x0000000000007941 */ /* 0x000fea0003800200 */
.L_x_4:
[----:B------:R-:W-:Y:S04]  /*0330*/  BSSY.RECONVERGENT B0, `(.L_x_6) ;  /* 0x000000a000007945 */ /* 0x000fe80003800200 */
        /* <DEDUP_REMOVED lines=9> */
.L_x_7:
[----:B------:R-:W-:Y:S05]  /*03d0*/  BSYNC.RECONVERGENT B0 ;  /* 0x0000000000007941 */ /* 0x000fea0003800200 */
.L_x_6:
[----:B------:R-:W3:Y:S01]  /*03e0*/  LDCU.64 UR4, c[0x0][0x888] ;  /* 0x00011100ff0477ac */ /* 0x000ee20008000a00 */
[----:B------:R-:W-:Y:S02]  /*03f0*/  UISETP.EQ.U32.AND UP2, UPT, UR8, URZ, UPT ;  /* 0x000000ff0800728c */ /* 0x000fe4000bf42070 */
[----:B------:R-:W-:Y:S02]  /*0400*/  UPLOP3.LUT UP3, UPT, UPT, UPT, UPT, 0x80, 0x8 ;  /* 0x000000000008789c */ /* 0x000fe40003f6f070 */
[----:B---3--:R-:W-:-:S04]  /*0410*/  UISETP.NE.U32.AND UP0, UPT, UR4, URZ, UPT ;  /* 0x000000ff0400728c */ /* 0x008fc8000bf05070 */
[----:B------:R-:W-:-:S04]  /*0420*/  UISETP.NE.AND.EX UP1, UPT, UR5, URZ, UPT, UP0 ;  /* 0x000000ff0500728c */ /* 0x000fc8000bf25300 */
[----:B------:R-:W-:-:S04]  /*0430*/  UISETP.EQ.OR.EX UP4, UPT, UR9, URZ, !UP1, UP2 ;  /* 0x000000ff0900728c */ /* 0x000fc8000cf82720 */
[----:B------:R-:W-:-:S06]  /*0440*/  UP2UR UR4, UPR, URZ, 0x10 ;  /* 0x00000010ff047883 */ /* 0x000fcc0008000000 */
[----:B------:R-:W-:Y:S01]  /*0450*/  MOV R85, UR4 ;  /* 0x0000000400557c02 */ /* 0x000fe20008000f00 */
[----:B------:R-:W-:Y:S06]  /*0460*/  BRA.U !UP4, `(.L_x_8) ;  /* 0x000000010c207547 */ /* 0x000fec000b800000 */
[----:B------:R-:W-:Y:S01]  /*0470*/  UISETP.NE.U32.AND UP2, UPT, UR8, URZ, UPT ;  /* 0x000000ff0800728c */ /* 0x000fe2000bf45070 */
[----:B-----5:R-:W-:Y:S01]  /*0480*/  FSETP.NEU.AND P0, PT, R41, RZ, PT ;  /* 0x000000ff2900720b */ /* 0x020fe20003f0d000 */
[----:B------:R-:W-:Y:S02]  /*0490*/  USEL UR4, URZ, 0xffffffff, UP1 ;  /* 0xffffffffff047887 */ /* 0x000fe40008800000 */
[----:B------:R-:W-:-:S10]  /*04a0*/  UISETP.NE.AND.EX UP2, UPT, UR9, URZ, UPT, UP2 ;  /* 0x000000ff0900728c */ /* 0x000fd4000bf45320 */
[----:B------:R-:W-:Y:S01]  /*04b0*/  VOTEU.ANY UP0, P0 ;  /* 0x0000000000ff7886 */ /* 0x000fe20000000100 */
[----:B------:R-:W-:-:S04]  /*04c0*/  @!UP2 USEL UR4, URZ, 0xffffffff, UP0 ;  /* 0xffffffffff04a887 */ /* 0x000fc80008000000 */
[----:B------:R-:W-:-:S04]  /*04d0*/  ULOP3.LUT UR4, UR4, 0x1, URZ, 0xc0, !UPT ;  /* 0x0000000104047892 */ /* 0x000fc8000f8ec0ff */
[----:B------:R-:W-:-:S11]  /*04e0*/  UISETP.NE.U32.AND UP3, UPT, UR4, 0x1, UPT ;  /* 0x000000010400788c */ /* 0x000fd6000bf65070 */
.L_x_8:
[----:B-1----:R-:W1:Y:S02]  /*04f0*/  SHFL.IDX PT, R2, R82, RZ, 0x1f ;  /* 0x00001fff52027589 */ /* 0x002e6400000e0000 */
[----:B-1----:R-:W-:-:S13]  /*0500*/  ISETP.NE.AND P0, PT, R2, RZ, PT ;  /* 0x000000ff0200720c */ /* 0x002fda0003f05270 */
[----:B------:R-:W-:Y:S05]  /*0510*/  @P0 BRA `(.L_x_9) ;  /* 0x0000000000dc0947 */ /* 0x000fea0003800000 */
[----:B------:R-:W-:Y:S01]  /*0520*/  ELECT P0, URZ, PT ;  /* 0x0000000000ff782f */ /* 0x000fe20003800000 */
[----:B------:R-:W-:-:S12]  /*0530*/  BSSY.RECONVERGENT B0, `(.L_x_9) ;  /* 0x0000035000007945 */ /* 0x000fd80003800200 */
[----:B------:R-:W-:Y:S05]  /*0540*/  @!P0 BRA `(.L_x_10) ;  /* 0x0000000000cc8947 */ /* 0x000fea0003800000 */
[----:B------:R-:W1:Y:S01]  /*0550*/  S2UR UR4, SR_CgaCtaId ;  /* 0x00000000000479c3 */ /* 0x000e620000008800 */
[----:B------:R-:W-:Y:S01]  /*0560*/  UMOV UR5, 0x400 ;  /* 0x0000040000057882 */ /* 0x000fe20000000000 */
[----:B------:R-:W-:Y:S01]  /*0570*/  UMOV UR8, 0x1 ;  /* 0x0000000100087882 */ /* 0x000fe20000000000 */
[----:B------:R-:W-:Y:S01]  /*0580*/  UMOV UR6, 0x2 ;  /* 0x0000000200067882 */ /* 0x000fe20000000000 */
[----:B------:R-:W-:-:S04]  /*0590*/  UIADD3 UR8, UPT, UPT, -UR8, 0x100000, URZ ;  /* 0x0010000008087890 */ /* 0x000fc8000fffe1ff */
[----:B------:R-:W-:Y:S02]  /*05a0*/  USHF.L.U32 UR9, UR8, 0xb, URZ ;  /* 0x0000000b08097899 */ /* 0x000fe400080006ff */
[----:B------:R-:W-:Y:S02]  /*05b0*/  USHF.L.U32 UR8, UR8, 0x1, URZ ;  /* 0x0000000108087899 */ /* 0x000fe400080006ff */
[----:B------:R-:W-:-:S04]  /*05c0*/  UIADD3 UR6, UPT, UPT, -UR6, 0x100000, URZ ;  /* 0x0010000006067890 */ /* 0x000fc8000fffe1ff */
[----:B------:R-:W-:Y:S02]  /*05d0*/  USHF.L.U32 UR7, UR6, 0xb, URZ ;  /* 0x0000000b06077899 */ /* 0x000fe400080006ff */
[----:B------:R-:W-:Y:S02]  /*05e0*/  USHF.L.U32 UR6, UR6, 0x1, URZ ;  /* 0x0000000106067899 */ /* 0x000fe400080006ff */
[----:B-1----:R-:W-:Y:S01]  /*05f0*/  ULEA UR4, UR4, UR5, 0x18 ;  /* 0x0000000504047291 */ /* 0x002fe2000f8ec0ff */
[----:B------:R-:W1:Y:S11]  /*0600*/  FENCE.VIEW.ASYNC.S ;  /* 0x00000000000073c6 */ /* 0x000e760000000000 */
[----:B-1----:R1:W3:Y:S01]  /*0610*/  SYNCS.EXCH.64 URZ, [UR4], UR8 ;  /* 0x0000000804ff75b2 */ /* 0x0022e20008000100 */
[----:B------:R1:W4:Y:S01]  /*0620*/  SYNCS.EXCH.64 URZ, [UR4+0x98], UR6 ;  /* 0x0000980604ff75b2 */ /* 0x0003220008000100 */
[----:B------:R1:W1:Y:S01]  /*0630*/  SYNCS.EXCH.64 URZ, [UR4+0x8], UR8 ;  /* 0x0000080804ff75b2 */ /* 0x0002620008000100 */
        /* <DEDUP_REMOVED lines=35> */
[----:B---34-:R-:W-:Y:S01]  /*0870*/  NOP ;  /* 0x0000000000007918 */ /* 0x018fe20000000000 */
.L_x_10:
[----:B-1----:R-:W-:Y:S05]  /*0880*/  BSYNC.RECONVERGENT B0 ;  /* 0x0000000000007941 */ /* 0x002fea0003800200 */
.L_x_9:
[----:B------:R-:W1:Y:S01]  /*0890*/  SHFL.IDX PT, R2, R82, RZ, 0x1f ;  /* 0x00001fff52027589 */ /* 0x000e6200000e0000 */
[----:B------:R-:W-:Y:S01]  /*08a0*/  NOP ;  /* 0x0000000000007918 */ /* 0x000fe20000000000 */
[----:B-1----:R-:W-:-:S13]  /*08b0*/  ISETP.NE.AND P0, PT, R2, 0x1, PT ;  /* 0x000000010200780c */ /* 0x002fda0003f05270 */
[----:B------:R-:W-:Y:S05]  /*08c0*/  @P0 BRA `(.L_x_11) ;  /* 0x0000000000580947 */ /* 0x000fea0003800000 */
        /* <DEDUP_REMOVED lines=9> */
[----:B------:R-:W-:Y:S01]  /*0960*/  USHF.L.U32 UR6, UR6, 0x1, URZ ;  /* 0x0000000106067899 */ /* 0x000fe200080006ff */
[----:B------:R-:W-:Y:S01]  /*0970*/  ELECT P0, URZ, PT ;  /* 0x0000000000ff782f */ /* 0x000fe20003800000 */
[----:B-1----:R-:W-:Y:S01]  /*0980*/  ULEA UR4, UR4, UR5, 0x18 ;  /* 0x0000000504047291 */ /* 0x002fe2000f8ec0ff */
[----:B------:R-:W1:Y:S11]  /*0990*/  FENCE.VIEW.ASYNC.S ;  /* 0x00000000000073c6 */ /* 0x000e760000000000 */
[----:B-1----:R1:W3:Y:S01]  /*09a0*/  SYNCS.EXCH.64 URZ, [UR4+0x130], UR8 ;  /* 0x0001300804ff75b2 */ /* 0x0022e20008000100 */
[----:B------:R1:W4:Y:S01]  /*09b0*/  SYNCS.EXCH.64 URZ, [UR4+0x150], UR6 ;  /* 0x0001500604ff75b2 */ /* 0x0003220008000100 */
[----:B------:R1:W1:Y:S01]  /*09c0*/  SYNCS.EXCH.64 URZ, [UR4+0x138], UR8 ;  /* 0x0001380804ff75b2 */ /* 0x0002620008000100 */
[----:B------:R1:W1:Y:S01]  /*09d0*/  SYNCS.EXCH.64 URZ, [UR4+0x158], UR6 ;  /* 0x0001580604ff75b2 */ /* 0x0002620008000100 */
[----:B------:R1:W1:Y:S01]  /*09e0*/  SYNCS.EXCH.64 URZ, [UR4+0x140], UR8 ;  /* 0x0001400804ff75b2 */ /* 0x0002620008000100 */
[----:B------:R1:W1:Y:S01]  /*09f0*/  SYNCS.EXCH.64 URZ, [UR4+0x160], UR6 ;  /* 0x0001600604ff75b2 */ /* 0x0002620008000100 */
[----:B------:R1:W1:Y:S01]  /*0a00*/  SYNCS.EXCH.64 URZ, [UR4+0x148], UR8 ;  /* 0x0001480804ff75b2 */ /* 0x0002620008000100 */
[----:B------:R1:W1:Y:S01]  /*0a10*/  SYNCS.EXCH.64 URZ, [UR4+0x168], UR6 ;  /* 0x0001680604ff75b2 */ /* 0x0002620008000100 */
[----:B------:R-:W-:Y:S01]  /*0a20*/  NOP ;  /* 0x0000000000007918 */ /* 0x000fe20000000000 */
.L_x_11:
[----:B------:R-:W2:Y:S01]  /*0a30*/  SHFL.IDX PT, R2, R82, RZ, 0x1f ;  /* 0x00001fff52027589 */ /* 0x000ea200000e0000 */
[----:B------:R-:W-:Y:S01]  /*0a40*/  NOP ;  /* 0x0000000000007918 */ /* 0x000fe20000000000 */
[----:B--2---:R-:W-:-:S13]  /*0a50*/  ISETP.NE.AND P0, PT, R2, 0x3, PT ;  /* 0x000000030200780c */ /* 0x004fda0003f05270 */
[----:B------:R-:W-:Y:S05]  /*0a60*/  @P0 BRA `(.L_x_12) ;  /* 0x0000000000300947 */ /* 0x000fea0003800000 */
[----:B-1----:R-:W1:Y:S01]  /*0a70*/  S2UR UR4, SR_CgaCtaId ;  /* 0x00000000000479c3 */ /* 0x002e620000008800 */
[----:B------:R-:W-:Y:S01]  /*0a80*/  UMOV UR6, 0x400 ;  /* 0x0000040000067882 */ /* 0x000fe20000000000 */
[----:B------:R-:W-:Y:S01]  /*0a90*/  UMOV UR5, 0x20 ;  /* 0x0000002000057882 */ /* 0x000fe20000000000 */
[----:B------:R-:W-:Y:S01]  /*0aa0*/  ELECT P0, URZ, PT ;  /* 0x0000000000ff782f */ /* 0x000fe20003800000 */
[----:B-1----:R-:W-:Y:S02]  /*0ab0*/  ULEA UR6, UR4, UR6, 0x18 ;  /* 0x0000000604067291 */ /* 0x002fe4000f8ec0ff */
[----:B------:R-:W-:-:S04]  /*0ac0*/  UIADD3 UR4, UPT, UPT, -UR5, 0x100000, URZ ;  /* 0x0010000005047890 */ /* 0x000fc8000fffe1ff */
[----:B------:R-:W-:Y:S02]  /*0ad0*/  USHF.L.U32 UR5, UR4, 0xb, URZ ;  /* 0x0000000b04057899 */ /* 0x000fe400080006ff */
[----:B------:R-:W-:Y:S01]  /*0ae0*/  USHF.L.U32 UR4, UR4, 0x1, URZ ;  /* 0x0000000104047899 */ /* 0x000fe200080006ff */
[----:B------:R-:W1:Y:S11]  /*0af0*/  FENCE.VIEW.ASYNC.S ;  /* 0x00000000000073c6 */ /* 0x000e760000000000 */
[----:B-1----:R2:W1:Y:S01]  /*0b00*/  SYNCS.EXCH.64 URZ, [UR6+0x170], UR4 ;  /* 0x0001700406ff75b2 */ /* 0x0024620008000100 */
[----:B------:R2:W1:Y:S02]  /*0b10*/  SYNCS.EXCH.64 URZ, [UR6+0x178], UR4 ;  /* 0x0001780406ff75b2 */ /* 0x0004640008000100 */
[----:B--2---:R-:W-:Y:S01]  /*0b20*/  NOP ;  /* 0x0000000000007918 */ /* 0x004fe20000000000 */
.L_x_12:
[----:B------:R-:W2:Y:S01]  /*0b30*/  SHFL.IDX PT, R2, R82, RZ, 0x1f ;  /* 0x00001fff52027589 */ /* 0x000ea200000e0000 */
[----:B------:R-:W-:Y:S01]  /*0b40*/  NOP ;  /* 0x0000000000007918 */ /* 0x000fe20000000000 */
[----:B--2---:R-:W-:-:S13]  /*0b50*/  ISETP.NE.AND P0, PT, R2, 0x4, PT ;  /* 0x000000040200780c */ /* 0x004fda0003f05270 */
[----:B------:R-:W-:Y:S05]  /*0b60*/  @P0 BRA `(.L_x_13) ;  /* 0x00000000004c0947 */ /* 0x000fea0003800000 */
[----:B-1----:R-:W1:Y:S01]  /*0b70*/  S2UR UR6, SR_CgaCtaId ;  /* 0x00000000000679c3 */ /* 0x002e620000008800 */
[----:B------:R-:W-:Y:S01]  /*0b80*/  UMOV UR4, 0x1e0 ;  /* 0x000001e000047882 */ /* 0x000fe20000000000 */
[----:B------:R-:W-:Y:S01]  /*0b90*/  UMOV UR5, 0x400 ;  /* 0x0000040000057882 */ /* 0x000fe20000000000 */
[----:B------:R-:W-:Y:S01]  /*0ba0*/  USEL UR4, UR4, 0x1a0, UP3 ;  /* 0x000001a004047887 */ /* 0x000fe20009800000 */
[----:B------:R-:W-:Y:S01]  /*0bb0*/  UMOV UR8, 0x1 ;  /* 0x0000000100087882 */ /* 0x000fe20000000000 */
[----:B------:R-:W-:Y:S01]  /*0bc0*/  ELECT P0, URZ, PT ;  /* 0x0000000000ff782f */ /* 0x000fe20003800000 */
[----:B------:R-:W-:-:S04]  /*0bd0*/  UIADD3 UR8, UPT, UPT, -UR8, 0x100000, URZ ;  /* 0x0010000008087890 */ /* 0x000fc8000fffe1ff */
[----:B------:R-:W-:Y:S02]  /*0be0*/  USHF.L.U32 UR9, UR8, 0xb, URZ ;  /* 0x0000000b08097899 */ /* 0x000fe400080006ff */
[----:B------:R-:W-:Y:S02]  /*0bf0*/  USHF.L.U32 UR8, UR8, 0x1, URZ ;  /* 0x0000000108087899 */ /* 0x000fe400080006ff */
[----:B-1----:R-:W-:Y:S02]  /*0c00*/  ULEA UR6, UR6, UR5, 0x18 ;  /* 0x0000000506067291 */ /* 0x002fe4000f8ec0ff */
[----:B------:R-:W-:-:S04]  /*0c10*/  UIADD3 UR4, UPT, UPT, -UR4, 0x100000, URZ ;  /* 0x0010000004047890 */ /* 0x000fc8000fffe1ff */
[----:B------:R-:W-:Y:S02]  /*0c20*/  USHF.L.U32 UR5, UR4, 0xb, URZ ;  /* 0x0000000b04057899 */ /* 0x000fe400080006ff */
[----:B------:R-:W-:Y:S01]  /*0c30*/  USHF.L.U32 UR4, UR4, 0x1, URZ ;  /* 0x0000000104047899 */ /* 0x000fe200080006ff */
[----:B------:R-:W1:Y:S03]  /*0c40*/  FENCE.VIEW.ASYNC.S ;  /* 0x00000000000073c6 */ /* 0x000e660000000000 */
[----:B-1----:R2:W1:Y:S08]  /*0c50*/  SYNCS.EXCH.64 URZ, [UR6+0x180], UR8 ;  /* 0x0001800806ff75b2 */ /* 0x0024700008000100 */
[----:B------:R2:W1:Y:S01]  /*0c60*/  SYNCS.EXCH.64 URZ, [UR6+0x190], UR4 ;  /* 0x0001900406ff75b2 */ /* 0x0004620008000100 */
[----:B------:R2:W1:Y:S01]  /*0c70*/  SYNCS.EXCH.64 URZ, [UR6+0x188], UR8 ;  /* 0x0001880806ff75b2 */ /* 0x0004620008000100 */
[----:B------:R2:W1:Y:S02]  /*0c80*/  SYNCS.EXCH.64 URZ, [UR6+0x198], UR4 ;  /* 0x0001980406ff75b2 */ /* 0x0004640008000100 */
[----:B--2---:R-:W-:Y:S01]  /*0c90*/  NOP ;  /* 0x0000000000007918 */ /* 0x004fe20000000000 */
.L_x_13:
[----:B------:R-:W2:Y:S01]  /*0ca0*/  SHFL.IDX PT, R2, R82, RZ, 0x1f ;  /* 0x00001fff52027589 */ /* 0x000ea200000e0000 */
[----:B------:R-:W-:Y:S01]  /*0cb0*/  NOP ;  /* 0x0000000000007918 */ /* 0x000fe20000000000 */
[----:B--2---:R-:W-:-:S13]  /*0cc0*/  ISETP.NE.AND P0, PT, R2, 0x5, PT ;  /* 0x000000050200780c */ /* 0x004fda0003f05270 */
[----:B------:R-:W-:Y:S05]  /*0cd0*/  @P0 BRA `(.L_x_14) ;  /* 0x0000000000580947 */ /* 0x000fea0003800000 */
[----:B-1----:R-:W1:Y:S01]  /*0ce0*/  S2UR UR4, SR_CgaCtaId ;  /* 0x00000000000479c3 */ /* 0x002e620000008800 */
        /* <DEDUP_REMOVED lines=12> */
[----:B-1----:R2:W1:Y:S01]  /*0db0*/  SYNCS.EXCH.64 URZ, [UR4+0x1a0], UR8 ;  /* 0x0001a00804ff75b2 */ /* 0x0024620008000100 */
[----:B------:R2:W1:Y:S01]  /*0dc0*/  SYNCS.EXCH.64 URZ, [UR4+0x1c0], UR6 ;  /* 0x0001c00604ff75b2 */ /* 0x0004620008000100 */
[----:B------:R2:W1:Y:S01]  /*0dd0*/  SYNCS.EXCH.64 URZ, [UR4+0x1a8], UR8 ;  /* 0x0001a80804ff75b2 */ /* 0x0004620008000100 */
[----:B------:R2:W1:Y:S01]  /*0de0*/  SYNCS.EXCH.64 URZ, [UR4+0x1c8], UR6 ;  /* 0x0001c80604ff75b2 */ /* 0x0004620008000100 */
[----:B------:R2:W1:Y:S01]  /*0df0*/  SYNCS.EXCH.64 URZ, [UR4+0x1b0], UR8 ;  /* 0x0001b00804ff75b2 */ /* 0x0004620008000100 */
[----:B------:R2:W1:Y:S01]  /*0e00*/  SYNCS.EXCH.64 URZ, [UR4+0x1d0], UR6 ;  /* 0x0001d00604ff75b2 */ /* 0x0004620008000100 */
[----:B------:R2:W1:Y:S01]  /*0e10*/  SYNCS.EXCH.64 URZ, [UR4+0x1b8], UR8 ;  /* 0x0001b80804ff75b2 */ /* 0x0004620008000100 */
[----:B------:R2:W1:Y:S02]  /*0e20*/  SYNCS.EXCH.64 URZ, [UR4+0x1d8], UR6 ;  /* 0x0001d80604ff75b2 */ /* 0x0004640008000100 */
[----:B--2---:R-:W-:Y:S01]  /*0e30*/  NOP ;  /* 0x0000000000007918 */ /* 0x004fe20000000000 */
.L_x_14:
[----:B------:R-:W2:Y:S01]  /*0e40*/  SHFL.IDX PT, R2, R82, RZ, 0x1f ;  /* 0x00001fff52027589 */ /* 0x000ea200000e0000 */
[----:B------:R-:W-:Y:S01]  /*0e50*/  NOP ;  /* 0x0000000000007918 */ /* 0x000fe20000000000 */
[----:B--2---:R-:W-:-:S13]  /*0e60*/  ISETP.NE.AND P0, PT, R2, 0x3, PT ;  /* 0x000000030200780c */ /* 0x004fda0003f05270 */
[----:B------:R-:W-:Y:S05]  /*0e70*/  @P0 BRA `(.L_x_15) ;  /* 0x0000000000380947 */ /* 0x000fea0003800000 */
[----:B------:R-:W2:Y:S01]  /*0e80*/  S2UR UR5, SR_CgaCtaId ;  /* 0x00000000000579c3 */ /* 0x000ea20000008800 */
[----:B-1----:R-:W-:Y:S01]  /*0e90*/  UMOV UR4, 0x400 ;  /* 0x0000040000047882 */ /* 0x002fe20000000000 */
[----:B------:R-:W-:Y:S01]  /*0ea0*/  UMOV UR6, 0x20 ;  /* 0x0000002000067882 */ /* 0x000fe20000000000 */
[----:B------:R-:W-:Y:S01]  /*0eb0*/  ELECT P0, URZ, PT ;  /* 0x0000000000ff782f */ /* 0x000fe20003800000 */
[----:B------:R-:W-:-:S04]  /*0ec0*/  UIADD3 UR6, UPT, UPT, -UR6, 0x100000, URZ ;  /* 0x0010000006067890 */ /* 0x000fc8000fffe1ff */
[----:B------:R-:W-:Y:S02]  /*0ed0*/  USHF.L.U32 UR7, UR6, 0xb, URZ ;  /* 0x0000000b06077899 */ /* 0x000fe400080006ff */
[----:B------:R-:W-:Y:S02]  /*0ee0*/  USHF.L.U32 UR6, UR6, 0x1, URZ ;  /* 0x0000000106067899 */ /* 0x000fe400080006ff */
[----:B--2---:R-:W-:Y:S01]  /*0ef0*/  ULEA UR4, UR5, UR4, 0x18 ;  /* 0x0000000405047291 */ /* 0x004fe2000f8ec0ff */
[----:B------:R-:W1:Y:S11]  /*0f00*/  FENCE.VIEW.ASYNC.S ;  /* 0x00000000000073c6 */ /* 0x000e760000000000 */
[----:B-1----:R2:W1:Y:S01]  /*0f10*/  SYNCS.EXCH.64 URZ, [UR4+0x1e0], UR6 ;  /* 0x0001e00604ff75b2 */ /* 0x0024620008000100 */
[----:B------:R2:W1:Y:S01]  /*0f20*/  SYNCS.EXCH.64 URZ, [UR4+0x1f0], UR6 ;  /* 0x0001f00604ff75b2 */ /* 0x0004620008000100 */
[----:B------:R2:W1:Y:S01]  /*0f30*/  SYNCS.EXCH.64 URZ, [UR4+0x1e8], UR6 ;  /* 0x0001e80604ff75b2 */ /* 0x0004620008000100 */
[----:B------:R2:W1:Y:S02]  /*0f40*/  SYNCS.EXCH.64 URZ, [UR4+0x1f8], UR6 ;  /* 0x0001f80604ff75b2 */ /* 0x0004640008000100 */
[----:B--2---:R-:W-:Y:S01]  /*0f50*/  NOP ;  /* 0x0000000000007918 */ /* 0x004fe20000000000 */
.L_x_15:
[----:B-1----:R-:W1:Y:S01]  /*0f60*/  LDCU UR4, c[0x0][0x36c] ;  /* 0x00006d80ff0477ac */ /* 0x002e620008000800 */
[----:B------:R-:W-:Y:S01]  /*0f70*/  ISETP.NE.OR P3, PT, R0, 0x2, !P3 ;  /* 0x000000020000780c */ /* 0x000fe20005f65670 */
[----:B------:R-:W-:Y:S01]  /*0f80*/  NOP ;  /* 0x0000000000007918 */ /* 0x000fe20000000000 */
[----:B------:R-:W-:Y:S01]  /*0f90*/  LOP3.LUT R0, R94, 0x1f, RZ, 0xc0, !PT ;  /* 0x0000001f5e007812 */ /* 0x000fe200078ec0ff */
[----:B------:R-:W-:Y:S02]  /*0fa0*/  UISETP.NE.AND UP4, UPT, UR18, 0x2, UPT ;  /* 0x000000021200788c */ /* 0x000fe4000bf85270 */
[----:B------:R-:W-:Y:S02]  /*0fb0*/  UISETP.NE.AND UP5, UPT, UR18, URZ, UPT ;  /* 0x000000ff1200728c */ /* 0x000fe4000bfa5270 */
[----:B-1----:R-:W-:-:S09]  /*0fc0*/  UISETP.EQ.U32.AND UP6, UPT, UR4, 0x1, UPT ;  /* 0x000000010400788c */ /* 0x002fd2000bfc2070 */
[----:B------:R-:W-:Y:S05]  /*0fd0*/  BRA.U !UP6, `(.L_x_16) ;  /* 0x000000010e087547 */ /* 0x000fea000b800000 */
[----:B---34-:R-:W-:Y:S01]  /*0fe0*/  UCGABAR_ARV ;  /* 0x00000000000079c7 */ /* 0x018fe20008000000 */
[----:B------:R-:W-:Y:S05]  /*0ff0*/  BRA `(.L_x_17) ;  /* 0x0000000000047947 */ /* 0x000fea0003800000 */
.L_x_16:
[----:B---34-:R-:W-:Y:S01]  /*1000*/  NOP ;  /* 0x0000000000007918 */ /* 0x018fe20000000000 */
.L_x_17:
[----:B------:R-:W1:Y:S01]  /*1010*/  S2UR UR30, SR_CTAID.X ;  /* 0x00000000001e79c3 */ /* 0x000e620000002500 */
[----:B------:R-:W-:-:S05]  /*1020*/  CS2R.32 R84, SR_CgaSize ;  /* 0x0000000000547805 */ /* 0x000fca0000008a00 */
[----:B------:R-:W-:-:S05]  /*1030*/  IMAD R84, R84, -0xa0, RZ ;  /* 0xffffff6054547824 */ /* 0x000fca00078e02ff */
[----:B------:R-:W-:-:S14]  /*1040*/  R2UR UR5, R84 ;  /* 0x00000000540572ca */ /* 0x000fdc00000e0000 */
[----:B------:R-:W2:Y:S01]  /*1050*/  LDCU UR5, c[0x0][UR5+0x2b0] ;  /* 0x00005600050577ac */ /* 0x000ea20008000800 */
[----:B------:R-:W-:-:S05]  /*1060*/  CS2R.32 R84, SR_CgaSize ;  /* 0x0000000000547805 */ /* 0x000fca0000008a00 */
[----:B------:R-:W-:-:S05]  /*1070*/  IMAD R84, R84, -0xa0, RZ ;  /* 0xffffff6054547824 */ /* 0x000fca00078e02ff */
[----:B------:R-:W-:-:S14]  /*1080*/  R2UR UR4, R84 ;  /* 0x00000000540472ca */ /* 0x000fdc00000e0000 */
[----:B------:R-:W3:Y:S01]  /*1090*/  LDCU UR4, c[0x0][UR4+0x2b4] ;  /* 0x00005680040477ac */ /* 0x000ee20008000800 */
[----:B------:R-:W4:Y:S01]  /*10a0*/  S2UR UR31, SR_CTAID.Y ;  /* 0x00000000001f79c3 */ /* 0x000f220000002600 */
[----:B------:R-:W-:-:S05]  /*10b0*/  CS2R.32 R84, SR_CgaSize ;  /* 0x0000000000547805 */ /* 0x000fca0000008a00 */
[----:B------:R-:W-:-:S05]  /*10c0*/  IMAD R84, R84, -0xa0, RZ ;  /* 0xffffff6054547824 */ /* 0x000fca00078e02ff */
[----:B------:R-:W-:-:S14]  /*10d0*/  R2UR UR7, R84 ;  /* 0x00000000540772ca */ /* 0x000fdc00000e0000 */
[----:B------:R-:W3:Y:S01]  /*10e0*/  LDCU UR7, c[0x0][UR7+0x2a0] ;  /* 0x00005400070777ac */ /* 0x000ee20008000800 */
[----:B------:R-:W-:-:S05]  /*10f0*/  CS2R.32 R84, SR_CgaSize ;  /* 0x0000000000547805 */ /* 0x000fca0000008a00 */
[----:B------:R-:W-:-:S05]  /*1100*/  IMAD R84, R84, -0xa0, RZ ;  /* 0xffffff6054547824 */ /* 0x000fca00078e02ff */
[----:B------:R-:W-:-:S14]  /*1110*/  R2UR UR8, R84 ;  /* 0x00000000540872ca */ /* 0x000fdc00000e0000 */
[----:B------:R-:W3:Y:S01]  /*1120*/  LDCU UR8, c[0x0][UR8+0x2a4] ;  /* 0x00005480080877ac */ /* 0x000ee20008000800 */
[----:B------:R-:W3:Y:S01]  /*1130*/  S2UR UR9, SR_CgaCtaId ;  /* 0x00000000000979c3 */ /* 0x000ee20000008800 */
[----:B------:R-:W3:Y:S01]  /*1140*/  LDCU UR19, c[0x0][0xb24] ;  /* 0x00016480ff1377ac */ /* 0x000ee20008000800 */
[----:B------:R-:W3:Y:S01]  /*1150*/  LDCU UR42, c[0x0][0xb24] ;  /* 0x00016480ff2a77ac */ /* 0x000ee20008000800 */
[----:B-1----:R-:W-:Y:S01]  /*1160*/  I2FP.F32.U32 R3, UR30 ;  /* 0x0000001e00037c45 */ /* 0x002fe20008201000 */
[----:B------:R-:W1:Y:S04]  /*1170*/  LDCU UR22, c[0x0][0xb30] ;  /* 0x00016600ff1677ac */ /* 0x000e680008000800 */
[----:B--2---:R-:W-:Y:S01]  /*1180*/  FMUL R3, R3, UR5 ;  /* 0x0000000503037c20 */ /* 0x004fe20008400000 */
[----:B----4-:R-:W-:-:S05]  /*1190*/  I2FP.F32.U32 R2, UR31 ;  /* 0x0000001f00027c45 */ /* 0x010fca0008201000 */
[----:B------:R-:W2:Y:S01]  /*11a0*/  F2I.U32.TRUNC.NTZ R3, R3 ;  /* 0x0000000300037305 */ /* 0x000ea2000020f000 */
[----:B---3--:R-:W-:Y:S01]  /*11b0*/  FMUL R2, R2, UR4 ;  /* 0x0000000402027c20 */ /* 0x008fe20008400000 */
[----:B------:R-:W-:-:S06]  /*11c0*/  USHF.L.U32 UR28, UR9, 0xb, URZ ;  /* 0x0000000b091c7899 */ /* 0x000fcc00080006ff */
[----:B------:R-:W3:Y:S01]  /*11d0*/  F2I.U32.TRUNC.NTZ R2, R2 ;  /* 0x0000000200027305 */ /* 0x000ee2000020f000 */
[----:B------:R-:W-:Y:S01]  /*11e0*/  ULOP3.LUT UR28, UR28, 0x800, URZ, 0xc0, !UPT ;  /* 0x000008001c1c7892 */ /* 0x000fe2000f8ec0ff */
[----:B--2---:R-:W-:Y:S02]  /*11f0*/  R2UR UR4, R3 ;  /* 0x00000000030472ca */ /* 0x004fe400000e0000 */
[----:B---3--:R-:W-:Y:S02]  /*1200*/  R2UR UR6, R2 ;  /* 0x00000000020672ca */ /* 0x008fe400000e0000 */
[----:B------:R-:W-:-:S09]  /*1210*/  PRMT R2, RZ, 0x7610, R2 ;  /* 0x00007610ff027816 */ /* 0x000fd20000000002 */
[----:B------:R-:W-:-:S04]  /*1220*/  UIADD3 UR5, UPT, UPT, -UR4, URZ, URZ ;  /* 0x000000ff04057290 */ /* 0x000fc8000fffe1ff */
[----:B------:R-:W-:Y:S02]  /*1230*/  UIMAD UR5, UR7, UR5, UR30 ;  /* 0x00000005070572a4 */ /* 0x000fe4000f8e021e */
[----:B------:R-:W-:-:S04]  /*1240*/  UIADD3 UR4, UPT, UPT, -UR6, URZ, URZ ;  /* 0x000000ff06047290 */ /* 0x000fc8000fffe1ff */
[----:B------:R-:W-:Y:S01]  /*1250*/  IMAD.U32 R84, RZ, RZ, UR5 ;  /* 0x00000005ff547e24 */ /* 0x000fe2000f8e00ff */
[----:B------:R-:W-:-:S06]  /*1260*/  UIMAD UR4, UR8, UR4, UR31 ;  /* 0x00000004080472a4 */ /* 0x000fcc000f8e021f */
[----:B------:R-:W-:Y:S01]  /*1270*/  IMAD.U32 R83, RZ, RZ, UR4 ;  /* 0x00000004ff537e24 */ /* 0x000fe2000f8e00ff */
[----:B-1----:R-:W-:Y:S06]  /*1280*/  BRA.U UP5, `(.L_x_18) ;  /* 0x00000001052c7547 */ /* 0x002fec000b800000 */
[----:B------:R-:W-:Y:S02]  /*1290*/  R2UR UR4, R83 ;  /* 0x00000000530472ca */ /* 0x000fe400000e0000 */
[----:B------:R-:W-:-:S11]  /*12a0*/  R2UR UR6, R84 ;  /* 0x00000000540672ca */ /* 0x000fd600000e0000 */
[----:B------:R-:W-:-:S04]  /*12b0*/  UISETP.NE.AND UP0, UPT, UR4, URZ, UPT ;  /* 0x000000ff0400728c */ /* 0x000fc8000bf05270 */
[----:B------:R-:W-:-:S04]  /*12c0*/  UISETP.EQ.OR UP0, UPT, UR6, URZ, !UP0 ;  /* 0x000000ff0600728c */ /* 0x000fc8000c702670 */
[----:B------:R-:W-:Y:S02]  /*12d0*/  USEL UR5, URZ, 0x1, !UP0 ;  /* 0x00000001ff057887 */ /* 0x000fe4000c000000 */
[----:B------:R-:W-:-:S04]  /*12e0*/  UISETP.NE.AND UP0, UPT, UR4, URZ, UPT ;  /* 0x000000ff0400728c */ /* 0x000fc8000bf05270 */
[----:B------:R-:W-:Y:S02]  /*12f0*/  USEL UR4, URZ, 0x2, UP0 ;  /* 0x00000002ff047887 */ /* 0x000fe40008000000 */
[----:B------:R-:W-:-:S04]  /*1300*/  UISETP.NE.AND UP0, UPT, UR6, 0x1, UPT ;  /* 0x000000010600788c */ /* 0x000fc8000bf05270 */
[----:B------:R-:W-:-:S04]  /*1310*/  USEL UR4, UR4, 0x2, UP0 ;  /* 0x0000000204047887 */ /* 0x000fc80008000000 */
[----:B------:R-:W-:-:S06]  /*1320*/  UIADD3 UR4, UPT, UPT, UR5, UR4, URZ ;  /* 0x0000000405047290 */ /* 0x000fcc000fffe0ff */
[----:B------:R-:W-:-:S07]  /*1330*/  IMAD.U32 R2, RZ, RZ, UR4 ;  /* 0x00000004ff027e24 */ /* 0x000fce000f8e00ff */
.L_x_18:
[----:B------:R-:W1:Y:S01]  /*1340*/  S2UR UR36, SR_CTAID.Z ;  /* 0x00000000002479c3 */ /* 0x000e620000002700 */
[----:B------:R-:W-:-:S09]  /*1350*/  UISETP.GE.AND UP0, UPT, UR19, 0x1, UPT ;  /* 0x000000011300788c */ /* 0x000fd2000bf06270 */
[----:B------:R-:W-:Y:S05]  /*1360*/  BRA.U !UP0, `(.L_x_19) ;  /* 0x0000000108d47547 */ /* 0x000fea000b800000 */
[----:B------:R-:W2:Y:S01]  /*1370*/  LDCU.128 UR12, c[0x0][0xb10] ;  /* 0x00016200ff0c77ac */ /* 0x000ea20008000c00 */
[----:B------:R-:W3:Y:S01]  /*1380*/  LDCU UR20, c[0x0][0xb0c] ;  /* 0x00016180ff1477ac */ /* 0x000ee20008000800 */
[----:B------:R-:W4:Y:S01]  /*1390*/  LDCU UR6, c[0x0][0x370] ;  /* 0x00006e00ff0677ac */ /* 0x000f220008000800 */
[----:B------:R-:W1:Y:S01]  /*13a0*/  LDCU UR7, c[0x0][0x374] ;  /* 0x00006e80ff0777ac */ /* 0x000e620008000800 */
[----:B------:R-:W1:Y:S01]  /*13b0*/  LDCU UR21, c[0x0][0xb20] ;  /* 0x00016400ff1577ac */ /* 0x000e620008000800 */
[----:B--2---:R-:W-:Y:S02]  /*13c0*/  UIMAD.WIDE.U32 UR4, UR30, UR12, URZ ;  /* 0x0000000c1e0472a5 */ /* 0x004fe4000f8e00ff */
[----:B---3--:R-:W-:Y:S01]  /*13d0*/  UISETP.NE.AND UP0, UPT, UR20, 0x1, UPT ;  /* 0x000000011400788c */ /* 0x008fe2000bf05270 */
[----:B------:R-:W2:Y:S01]  /*13e0*/  LDCU.64 UR8, c[0x0][0xb28] ;  /* 0x00016500ff0877ac */ /* 0x000ea20008000a00 */
[----:B----4-:R-:W-:-:S03]  /*13f0*/  UIMAD.WIDE.U32 UR10, UR6, UR12, URZ ;  /* 0x0000000c060a72a5 */ /* 0x010fc6000f8e00ff */
[----:B------:R-:W-:Y:S01]  /*1400*/  UMOV UR4, UR5 ;  /* 0x0000000500047c82 */ /* 0x000fe20008000000 */
[----:B------:R-:W-:Y:S02]  /*1410*/  UISETP.NE.AND UP2, UPT, UR19, 0x1, UPT ;  /* 0x000000011300788c */ /* 0x000fe4000bf45270 */
[----:B------:R-:W-:Y:S01]  /*1420*/  USHF.R.U32.HI UR4, URZ, UR13, UR4 ;  /* 0x0000000dff047299 */ /* 0x000fe20008011604 */
[----:B------:R-:W-:Y:S01]  /*1430*/  UMOV UR10, UR11 ;  /* 0x0000000b000a7c82 */ /* 0x000fe20008000000 */
[----:B------:R-:W-:Y:S02]  /*1440*/  UIMAD.WIDE.U32 UR16, UR31, UR15, URZ ;  /* 0x0000000f1f1072a5 */ /* 0x000fe4000f8e00ff */
[----:B------:R-:W-:Y:S02]  /*1450*/  USEL UR5, UR30, UR4, !UP0 ;  /* 0x000000041e057287 */ /* 0x000fe4000c000000 */
[----:B------:R-:W-:Y:S02]  /*1460*/  @UP0 USHF.R.U32.HI UR6, URZ, UR13, UR10 ;  /* 0x0000000dff060299 */ /* 0x000fe4000801160a */
[----:B------:R-:W-:-:S02]  /*1470*/  UISETP.NE.AND UP0, UPT, UR14, 0x1, UPT ;  /* 0x000000010e00788c */ /* 0x000fc4000bf05270 */
[----:B-1----:R-:W-:Y:S02]  /*1480*/  UIMAD.WIDE.U32 UR10, UR7, UR15, URZ ;  /* 0x0000000f070a72a5 */ /* 0x002fe4000f8e00ff */
[----:B--2---:R-:W-:Y:S01]  /*1490*/  UIMAD.WIDE.U32 UR12, UR6, UR8, URZ ;  /* 0x00000008060c72a5 */ /* 0x004fe2000f8e00ff */
[----:B------:R-:W-:Y:S02]  /*14a0*/  UMOV UR4, UR17 ;  /* 0x0000001100047c82 */ /* 0x000fe40008000000 */
[----:B------:R-:W-:Y:S02]  /*14b0*/  USHF.R.U32.HI UR4, URZ, UR21, UR4 ;  /* 0x00000015ff047299 */ /* 0x000fe40008011604 */
[----:B------:R-:W-:Y:S02]  /*14c0*/  UMOV UR10, UR11 ;  /* 0x0000000b000a7c82 */ /* 0x000fe40008000000 */
[----:B------:R-:W-:Y:S01]  /*14d0*/  UMOV UR12, UR13 ;  /* 0x0000000d000c7c82 */ /* 0x000fe20008000000 */
[----:B------:R-:W-:-:S02]  /*14e0*/  @UP0 USHF.R.U32.HI UR7, URZ, UR21, UR10 ;  /* 0x00000015ff070299 */ /* 0x000fc4000801160a */
[----:B------:R-:W-:Y:S02]  /*14f0*/  USEL UR4, UR31, UR4, !UP0 ;  /* 0x000000041f047287 */ /* 0x000fe4000c000000 */
[----:B------:R-:W-:Y:S02]  /*1500*/  UIMAD.WIDE.U32 UR10, UR7, UR8, URZ ;  /* 0x00000008070a72a5 */ /* 0x000fe4000f8e00ff */
[----:B------:R-:W-:Y:S02]  /*1510*/  @UP2 USHF.R.U32.HI UR6, URZ, UR9, UR12 ;  /* 0x00000009ff062299 */ /* 0x000fe4000801160c */
[----:B------:R-:W-:-:S03]  /*1520*/  UIMAD.WIDE.U32 UR12, UR4, UR8, URZ ;  /* 0x00000008040c72a5 */ /* 0x000fc6000f8e00ff */
[----:B------:R-:W-:Y:S02]  /*1530*/  UMOV UR10, UR11 ;  /* 0x0000000b000a7c82 */ /* 0x000fe40008000000 */
[----:B------:R-:W-:Y:S02]  /*1540*/  @UP2 USHF.R.U32.HI UR7, URZ, UR9, UR10 ;  /* 0x00000009ff072299 */ /* 0x000fe4000801160a */
[----:B------:R-:W-:Y:S02]  /*1550*/  UIMAD UR10, UR6, UR19, URZ ;  /* 0x00000013060a72a4 */ /* 0x000fe4000f8e02ff */
[----:B------:R-:W-:-:S04]  /*1560*/  UIMAD UR7, UR7, UR19, URZ ;  /* 0x00000013070772a4 */ /* 0x000fc8000f8e02ff */
[----:B------:R-:W-:-:S03]  /*1570*/  UISETP.GE.AND UP0, UPT, UR4, UR7, UPT ;  /* 0x000000070400728c */ /* 0x000fc6000bf06270 */
[----:B------:R-:W-:Y:S01]  /*1580*/  UMOV UR7, UR13 ;  /* 0x0000000d00077c82 */ /* 0x000fe20008000000 */
[----:B------:R-:W-:Y:S02]  /*1590*/  UISETP.GE.OR UP0, UPT, UR5, UR10, UP0 ;  /* 0x0000000a0500728c */ /* 0x000fe40008706670 */
[----:B------:R-:W-:Y:S02]  /*15a0*/  UIMAD.WIDE.U32 UR10, UR5, UR8, URZ ;  /* 0x00000008050a72a5 */ /* 0x000fe4000f8e00ff */
[----:B------:R-:W-:Y:S02]  /*15b0*/  USHF.R.U32.HI UR7, URZ, UR9, UR7 ;  /* 0x00000009ff077299 */ /* 0x000fe40008011607 */
[----:B------:R-:W-:Y:S02]  /*15c0*/  UIADD3 UR10, UPT, UPT, -UR4, URZ, URZ ;  /* 0x000000ff040a7290 */ /* 0x000fe4000fffe1ff */
[----:B------:R-:W-:Y:S02]  /*15d0*/  USEL UR7, UR4, UR7, !UP2 ;  /* 0x0000000704077287 */ /* 0x000fe4000d000000 */
[----:B------:R-:W-:Y:S01]  /*15e0*/  UIMAD UR10, UR14, UR10, UR31 ;  /* 0x0000000a0e0a72a4 */ /* 0x000fe2000f8e021f */
[----:B------:R-:W-:Y:S01]  /*15f0*/  @!UP0 UMOV UR8, UR11 ;  /* 0x0000000b00088c82 */ /* 0x000fe20008000000 */
[----:B------:R-:W-:-:S02]  /*1600*/  UIADD3 UR11, UPT, UPT, -UR5, URZ, URZ ;  /* 0x000000ff050b7290 */ /* 0x000fc4000fffe1ff */
[----:B------:R-:W-:Y:S02]  /*1610*/  @!UP0 USHF.R.U32.HI UR8, URZ, UR9, UR8 ;  /* 0x00000009ff088299 */ /* 0x000fe40008011608 */
[----:B------:R-:W-:Y:S02]  /*1620*/  UIADD3 UR9, UPT, UPT, -UR7, URZ, URZ ;  /* 0x000000ff07097290 */ /* 0x000fe4000fffe1ff */
[----:B------:R-:W-:Y:S02]  /*1630*/  @!UP0 USEL UR8, UR5, UR8, !UP2 ;  /* 0x0000000805088287 */ /* 0x000fe4000d000000 */
[----:B------:R-:W-:Y:S02]  /*1640*/  UIMAD UR9, UR19, UR9, UR4 ;  /* 0x00000009130972a4 */ /* 0x000fe4000f8e0204 */
[----:B------:R-:W-:Y:S02]  /*1650*/  @!UP0 UIADD3 UR7, UPT, UPT, UR7, -UR8, URZ ;  /* 0x8000000807078290 */ /* 0x000fe4000fffe0ff */
[----:B------:R-:W-:-:S02]  /*1660*/  @!UP0 UIMAD UR6, UR9, UR6, UR8 ;  /* 0x00000006090682a4 */ /* 0x000fc4000f8e0208 */
[----:B------:R-:W-:Y:S02]  /*1670*/  @!UP0 UIMAD UR4, UR7, UR19, UR5 ;  /* 0x00000013070482a4 */ /* 0x000fe4000f8e0205 */
[----:B------:R-:W-:Y:S02]  /*1680*/  UIMAD UR30, UR20, UR11, UR30 ;  /* 0x0000000b141e72a4 */ /* 0x000fe4000f8e021e */
[----:B------:R-:W-:Y:S01]  /*1690*/  UIMAD UR31, UR4, UR14, UR10 ;  /* 0x0000000e041f72a4 */ /* 0x000fe2000f8e020a */
[----:B------:R-:W-:Y:S02]  /*16a0*/  @!UP0 UMOV UR5, UR6 ;  /* 0x0000000600058c82 */ /* 0x000fe40008000000 */
[----:B------:R-:W-:-:S12]  /*16b0*/  UIMAD UR30, UR5, UR20, UR30 ;  /* 0x00000014051e72a4 */ /* 0x000fd8000f8e021e */
.L_x_19:
[----:B------:R-:W-:-:S09]  /*16c0*/  UISETP.NE.AND UP0, UPT, UR22, 0x1, UPT ;  /* 0x000000011600788c */ /* 0x000fd2000bf05270 */
[----:B------:R-:W-:Y:S05]  /*16d0*/  BRA.U UP0, `(.L_x_20) ;  /* 0x0000000100407547 */ /* 0x000fea000b800000 */
[----:B------:R-:W2:Y:S01]  /*16e0*/  LDCU.128 UR8, c[0x0][0xb10] ;  /* 0x00016200ff0877ac */ /* 0x000ea20008000c00 */
[----:B------:R-:W3:Y:S01]  /*16f0*/  LDCU UR12, c[0x0][0xb0c] ;  /* 0x00016180ff0c77ac */ /* 0x000ee20008000800 */
[----:B------:R-:W4:Y:S01]  /*1700*/  LDCU UR13, c[0x0][0xb20] ;  /* 0x00016400ff0d77ac */ /* 0x000f220008000800 */
[----:B--2---:R-:W-:Y:S02]  /*1710*/  UIMAD.WIDE.U32 UR4, UR30, UR8, URZ ;  /* 0x000000081e0472a5 */ /* 0x004fe4000f8e00ff */
[----:B------:R-:W-:Y:S02]  /*1720*/  UIMAD.WIDE.U32 UR6, UR31, UR11, URZ ;  /* 0x0000000b1f0672a5 */ /* 0x000fe4000f8e00ff */
[----:B---3--:R-:W-:Y:S02]  /*1730*/  UISETP.NE.AND UP0, UPT, UR12, 0x1, UPT ;  /* 0x000000010c00788c */ /* 0x008fe4000bf05270 */
[----:B------:R-:W-:-:S03]  /*1740*/  USHF.R.U32.HI UR5, URZ, UR9, UR5 ;  /* 0x00000009ff057299 */ /* 0x000fc60008011605 */
[----:B------:R-:W-:Y:S01]  /*1750*/  UMOV UR4, UR7 ;  /* 0x0000000700047c82 */ /* 0x000fe20008000000 */
[----:B------:R-:W-:Y:S02]  /*1760*/  USEL UR5, UR30, UR5, !UP0 ;  /* 0x000000051e057287 */ /* 0x000fe4000c000000 */
[----:B------:R-:W-:Y:S02]  /*1770*/  UISETP.NE.AND UP0, UPT, UR10, 0x1, UPT ;  /* 0x000000010a00788c */ /* 0x000fe4000bf05270 */
[----:B----4-:R-:W-:-:S04]  /*1780*/  USHF.R.U32.HI UR4, URZ, UR13, UR4 ;  /* 0x0000000dff047299 */ /* 0x010fc80008011604 */
[----:B------:R-:W-:-:S04]  /*1790*/  USEL UR4, UR31, UR4, !UP0 ;  /* 0x000000041f047287 */ /* 0x000fc8000c000000 */
[----:B------:R-:W-:Y:S02]  /*17a0*/  UIADD3 UR6, UPT, UPT, UR5, -UR4, URZ ;  /* 0x8000000405067290 */ /* 0x000fe4000fffe0ff */
[----:B------:R-:W-:Y:S02]  /*17b0*/  UIADD3 UR4, UPT, UPT, -UR5, UR4, URZ ;  /* 0x0000000405047290 */ /* 0x000fe4000fffe1ff */
[----:B------:R-:W-:Y:S02]  /*17c0*/  UIMAD UR31, UR6, UR10, UR31 ;  /* 0x0000000a061f72a4 */ /* 0x000fe4000f8e021f */
[----:B------:R-:W-:-:S12]  /*17d0*/  UIMAD UR30, UR4, UR12, UR30 ;  /* 0x0000000c041e72a4 */ /* 0x000fd8000f8e021e */
.L_x_20:
[----:B------:R-:W-:Y:S01]  /*17e0*/  UISETP.NE.AND UP0, UPT, UR18, 0x2, UPT ;  /* 0x000000021200788c */ /* 0x000fe2000bf05270 */
[----:B------:R-:W-:Y:S09]  /*17f0*/  BRA.U !UP6, `(.L_x_21) ;  /* 0x000000010e0c7547 */ /* 0x000ff2000b800000 */
[----:B------:R-:W-:Y:S01]  /*1800*/  UCGABAR_WAIT ;  /* 0x0000000000007dc7 */ /* 0x000fe20008000000 */
[----:B------:R-:W-:Y:S01]  /*1810*/  CCTL.IVALL ;  /* 0x00000000ff00798f */ /* 0x000fe20002000000 */
[----:B------:R-:W-:Y:S05]  /*1820*/  BRA `(.L_x_22) ;  /* 0x0000000000047947 */ /* 0x000fea0003800000 */
.L_x_21:
[----:B------:R-:W-:Y:S06]  /*1830*/  BAR.SYNC.DEFER_BLOCKING 0x0 ;  /* 0x0000000000007b1d */ /* 0x000fec0000010000 */
.L_x_22:
[----:B------:R-:W-:Y:S05]  /*1840*/  BRA.U UP0, `(.L_x_23) ;  /* 0x0000001900e47547 */ /* 0x000fea000b800000 */
[----:B------:R-:W2:Y:S01]  /*1850*/  LDCU UR6, c[0x0][0x38c] ;  /* 0x00007180ff0677ac */ /* 0x000ea20008000800 */
[----:B------:R-:W3:Y:S01]  /*1860*/  S2UR UR8, SR_CgaCtaId ;  /* 0x00000000000879c3 */ /* 0x000ee20000008800 */
[----:B------:R-:W-:Y:S01]  /*1870*/  PLOP3.LUT P1, PT, PT, PT, UP3, 0x80, 0x8 ;  /* 0x000000000008781c */ /* 0x000fe20003f2f038 */
[----:B------:R-:W-:Y:S01]  /*1880*/  IMAD.MOV.U32 R12, RZ, RZ, 0x1 ;  /* 0x00000001ff0c7424 */ /* 0x000fe200078e00ff */
[----:B------:R-:W-:Y:S01]  /*1890*/  UMOV UR7, 0x400 ;  /* 0x0000040000077882 */ /* 0x000fe20000000000 */
[----:B------:R-:W-:Y:S01]  /*18a0*/  UISETP.NE.AND UP1, UPT, UR18, URZ, UPT ;  /* 0x000000ff1200728c */ /* 0x000fe2000bf25270 */
[----:B------:R-:W-:Y:S01]  /*18b0*/  ISETP.EQ.OR P2, PT, R0, RZ, P3 ;  /* 0x000000ff0000720c */ /* 0x000fe20001f42670 */
[----:B------:R-:W-:Y:S01]  /*18c0*/  USEL UR24, URZ, 0x1, UP4 ;  /* 0x00000001ff187887 */ /* 0x000fe2000a000000 */
[----:B------:R-:W-:Y:S02]  /*18d0*/  PLOP3.LUT P1, PT, P1, PT, PT, 0x8, 0x80 ;  /* 0x000000000080781c */ /* 0x000fe40000f2e170 */
[----:B------:R-:W-:Y:S01]  /*18e0*/  CS2R R10, SRZ ;  /* 0x00000000000a7805 */ /* 0x000fe2000001ff00 */
[----:B------:R-:W-:Y:S01]  /*18f0*/  IMAD.MOV.U32 R9, RZ, RZ, RZ ;  /* 0x000000ffff097224 */ /* 0x000fe200078e00ff */
[----:B------:R-:W4:Y:S01]  /*1900*/  LDCU UR40, c[0x0][0x370] ;  /* 0x00006e00ff2877ac */ /* 0x000f220008000800 */
[----:B------:R-:W-:Y:S01]  /*1910*/  IMAD.MOV.U32 R8, RZ, RZ, 0x1 ;  /* 0x00000001ff087424 */ /* 0x000fe200078e00ff */
[----:B------:R-:W1:Y:S01]  /*1920*/  LDCU.64 UR26, c[0x0][0x348] ;  /* 0x00006900ff1a77ac */ /* 0x000e620008000a00 */
[----:B--2---:R-:W-:-:S02]  /*1930*/  UIADD3 UR5, UPT, UPT, UR6, 0xf, URZ ;  /* 0x0000000f06057890 */ /* 0x004fc4000fffe0ff */
[----:B------:R-:W-:Y:S02]  /*1940*/  USHF.R.U32.HI UR45, URZ, 0x4, UR28 ;  /* 0x00000004ff2d7899 */ /* 0x000fe4000801161c */
[----:B------:R-:W-:Y:S02]  /*1950*/  USHF.R.S32.HI UR4, URZ, 0x1f, UR5 ;  /* 0x0000001fff047899 */ /* 0x000fe40008011405 */
[----:B---3--:R-:W-:Y:S02]  /*1960*/  ULEA UR7, UR8, UR7, 0x18 ;  /* 0x0000000708077291 */ /* 0x008fe4000f8ec0ff */
[----:B------:R-:W-:Y:S02]  /*1970*/  ULEA.HI UR4, UR4, UR5, URZ, 0x4 ;  /* 0x0000000504047291 */ /* 0x000fe4000f8f20ff */
[----:B------:R-:W-:Y:S02]  /*1980*/  UIADD3 UR5, UPT, UPT, UR6, -0x1, URZ ;  /* 0xffffffff06057890 */ /* 0x000fe4000fffe0ff */
[----:B------:R-:W-:-:S02]  /*1990*/  USHF.R.S32.HI UR43, URZ, 0x4, UR4 ;  /* 0x00000004ff2b7899 */ /* 0x000fc40008011404 */
[----:B------:R-:W-:Y:S02]  /*19a0*/  UISETP.GE.U32.AND UP2, UPT, UR5, -0x1f, UPT ;  /* 0xffffffe10500788c */ /* 0x000fe4000bf46070 */
[----:B------:R-:W-:Y:S02]  /*19b0*/  UISETP.LT.U32.AND UP0, UPT, UR43, 0x13, UPT ;  /* 0x000000132b00788c */ /* 0x000fe4000bf01070 */
[----:B------:R-:W-:Y:S02]  /*19c0*/  ULEA UR29, UR28, UR7, 0x1 ;  /* 0x000000071c1d7291 */ /* 0x000fe4000f8e08ff */
[----:B------:R-:W-:Y:S02]  /*19d0*/  USEL UR41, UR43, 0x13, UP0 ;  /* 0x000000132b297887 */ /* 0x000fe40008000000 */
[----:B------:R-:W-:Y:S02]  /*19e0*/  UIADD3 UR46, UPT, UPT, UR6, 0x1e, URZ ;  /* 0x0000001e062e7890 */ /* 0x000fe4000fffe0ff */
[----:B------:R-:W-:-:S02]  /*19f0*/  UIADD3 UR21, UPT, UPT, UR41, -0x1, URZ ;  /* 0xffffffff29157890 */ /* 0x000fc4000fffe0ff */
[----:B------:R-:W-:Y:S01]  /*1a00*/  @UP2 UIADD3 UR21, UPT, UPT, UR41, URZ, URZ ;  /* 0x000000ff29152290 */ /* 0x000fe2000fffe0ff */
[----:B------:R-:W2:Y:S01]  /*1a10*/  LDCU UR39, c[0x0][0x374] ;  /* 0x00006e80ff2777ac */ /* 0x000ea20008000800 */
[----:B------:R-:W-:Y:S02]  /*1a20*/  USEL UR24, UR24, 0x2, UP1 ;  /* 0x0000000218187887 */ /* 0x000fe40008800000 */
[----:B------:R-:W-:Y:S02]  /*1a30*/  UIADD3 UR29, UPT, UPT, UR29, 0x12000, URZ ;  /* 0x000120001d1d7890 */ /* 0x000fe4000fffe0ff */
[----:B------:R-:W-:Y:S02]  /*1a40*/  UIADD3 UR44, UPT, UPT, UR43, -UR41, URZ ;  /* 0x800000292b2c7290 */ /* 0x000fe4000fffe0ff */
[----:B------:R-:W-:Y:S01]  /*1a50*/  UIADD3 UR21, UPT, UPT, UR21, 0x1, URZ ;  /* 0x0000000115157890 */ /* 0x000fe2000fffe0ff */
[----:B-1--4-:R-:W-:-:S11]  /*1a60*/  UMOV UR5, URZ ;  /* 0x000000ff00057c82 */ /* 0x012fd60008000000 */
.L_x_43:
[----:B-1----:R-:W1:Y:S02]  /*1a70*/  S2UR UR4, SR_CgaCtaId ;  /* 0x00000000000479c3 */ /* 0x002e640000008800 */
[----:B-1----:R-:W-:-:S09]  /*1a80*/  UISETP.NE.AND UP0, UPT, UR4, URZ, UPT ;  /* 0x000000ff0400728c */ /* 0x002fd2000bf05270 */
[----:B------:R-:W-:Y:S05]  /*1a90*/  BRA.U UP0, `(.L_x_24) ;  /* 0x0000000100287547 */ /* 0x000fea000b800000 */
[----:B------:R-:W-:Y:S02]  /*1aa0*/  LEA R0, R9, UR7, 0x3 ;  /* 0x0000000709007c11 */ /* 0x000fe4000f8e18ff */
[----:B------:R-:W-:-:S04]  /*1ab0*/  SHF.L.U32 R3, R8, 0x1f, RZ ;  /* 0x0000001f08037819 */ /* 0x000fc800000006ff */
[----:B------:R-:W1:Y:S02]  /*1ac0*/  SYNCS.PHASECHK.TRANS64.TRYWAIT P0, [R0+URZ+0x1f0], R3 ;  /* 0x0001f003000075a7 */ /* 0x000e6400080011ff */
[----:B-1----:R-:W-:Y:S05]  /*1ad0*/  @!P0 BRA `(.L_x_25) ;  /* 0x0000008400388947 */ /* 0x002fea0003800000 */
.L_x_154:
[----:B------:R3:W-:Y:S01]  /*1ae0*/  SYNCS.ARRIVE.TRANS64.A1T0 RZ, [R0+URZ+0x1e0], RZ ;  /* 0x0001e0ff00ff79a7 */ /* 0x0007e200081000ff */
[----:B------:R-:W-:-:S05]  /*1af0*/  VIADD R9, R9, 0x1 ;  /* 0x0000000109097836 */ /* 0x000fca0000000000 */
[----:B------:R-:W-:-:S04]  /*1b00*/  ISETP.NE.AND P0, PT, R9, 0x2, PT ;  /* 0x000000020900780c */ /* 0x000fc80003f05270 */
[----:B-1----:R-:W-:Y:S02]  /*1b10*/  SEL R3, RZ, 0x1, P0 ;  /* 0x00000001ff037807 */ /* 0x002fe40000000000 */
[----:B------:R-:W-:Y:S02]  /*1b20*/  SEL R9, R9, RZ, P0 ;  /* 0x000000ff09097207 */ /* 0x000fe40000000000 */
[----:B------:R-:W-:-:S07]  /*1b30*/  LOP3.LUT R8, R8, R3, RZ, 0x3c, !PT ;  /* 0x0000000308087212 */ /* 0x000fce00078e3cff */
.L_x_24:
[----:B------:R-:W-:Y:S01]  /*1b40*/  ULEA UR4, UR5, UR7, 0x3 ;  /* 0x0000000705047291 */ /* 0x000fe2000f8e18ff */
[----:B---3--:R-:W-:Y:S01]  /*1b50*/  SHF.L.U32 R0, R12, 0x1f, RZ ;  /* 0x0000001f0c007819 */ /* 0x008fe200000006ff */
[----:B------:R-:W-:Y:S02]  /*1b60*/  UISETP.GE.U32.AND UP0, UPT, UR46, 0x1f, UPT ;  /* 0x0000001f2e00788c */ /* 0x000fe4000bf06070 */
[----:B------:R-:W-:Y:S02]  /*1b70*/  USHF.L.U32 UR35, UR30, 0x6, URZ ;  /* 0x000000061e237899 */ /* 0x000fe400080006ff */
[----:B------:R-:W-:Y:S01]  /*1b80*/  ULEA UR19, UR31, UR45, 0x8 ;  /* 0x0000002d1f137291 */ /* 0x000fe2000f8e40ff */
[----:B------:R-:W-:Y:S02]  /*1b90*/  UMOV UR13, URZ ;  /* 0x000000ff000d7c82 */ /* 0x000fe40008000000 */
[----:B------:R1:W3:Y:S02]  /*1ba0*/  SYNCS.PHASECHK.TRANS64.TRYWAIT P0, [UR4+0x98], R0 ;  /* 0x00009800ff0075a7 */ /* 0x0002e40008001104 */
[----:B------:R-:W-:Y:S07]  /*1bb0*/  BRA.U !UP0, `(.L_x_26) ;  /* 0x0000000108c07547 */ /* 0x000fee000b800000 */
[----:B------:R-:W-:Y:S01]  /*1bc0*/  UMOV UR6, URZ ;  /* 0x000000ff00067c82 */ /* 0x000fe20008000000 */
[----:B------:R-:W-:-:S05]  /*1bd0*/  UMOV UR4, UR5 ;  /* 0x0000000500047c82 */ /* 0x000fca0008000000 */
.L_x_32:
[----:B------:R-:W-:Y:S01]  /*1be0*/  ULEA UR33, UR4, UR7, 0x3 ;  /* 0x0000000704217291 */ /* 0x000fe2000f8e18ff */
[----:B---3--:R-:W-:Y:S01]  /*1bf0*/  @!P3 MOV R2, 0x2800 ;  /* 0x000028000002b802 */ /* 0x008fe20000000f00 */
[----:B-1-34-:R-:W-:Y:S10]  /*1c00*/  @P0 BRA `(.L_x_27) ;  /* 0x00000000000c0947 */ /* 0x01aff40003800000 */
[----:B------:R-:W-:-:S04]  /*1c10*/  SHF.L.U32 R3, R12, 0x1f, RZ ;  /* 0x0000001f0c037819 */ /* 0x000fc800000006ff */
[----:B------:R-:W3:Y:S02]  /*1c20*/  SYNCS.PHASECHK.TRANS64.TRYWAIT P0, [UR33+0x98], R3 ;  /* 0x00009803ff0075a7 */ /* 0x000ee40008001121 */
[----:B---3--:R-:W-:Y:S05]  /*1c30*/  @!P0 BRA `(.L_x_28) ;  /* 0x0000008000f48947 */ /* 0x008fea0003800000 */
.L_x_27:
[----:B------:R3:W-:Y:S01]  /*1c40*/  @!P3 SYNCS.ARRIVE.TRANS64 RZ, [UR33], R2 ;  /* 0x00000002ffffb9a7 */ /* 0x0007e20008000021 */
[----:B------:R-:W-:-:S04]  /*1c50*/  ULOP3.LUT UR5, UR24, 0x2, URZ, 0xfc, !UPT ;  /* 0x0000000218057892 */ /* 0x000fc8000f8efcff */
[----:B------:R-:W-:-:S09]  /*1c60*/  UISETP.NE.AND UP0, UPT, UR5, 0x2, UPT ;  /* 0x000000020500788c */ /* 0x000fd2000bf05270 */
[----:B------:R-:W-:Y:S05]  /*1c70*/  BRA.U UP0, `(.L_x_29) ;  /* 0x0000000100047547 */ /* 0x000fea000b800000 */
[----:B--2---:R-:W-:Y:S05]  /*1c80*/  BPT.TRAP 0x1 ;  /* 0x000000040000795c */ /* 0x004fea0000300000 */
.L_x_29:
[----:B------:R-:W-:Y:S04]  /*1c90*/  BSSY.RECONVERGENT B0, `(.L_x_30) ;  /* 0x0000003000007945 */ /* 0x000fe80003800200 */
[----:B------:R-:W-:Y:S05]  /*1ca0*/  @P2 BRA `(.L_x_31) ;  /* 0x0000000000042947 */ /* 0x000fea0003800000 */
[----:B--2---:R-:W-:Y:S05]  /*1cb0*/  BPT.TRAP 0x1 ;  /* 0x000000040000795c */ /* 0x004fea0000300000 */
.L_x_31:
[----:B--2---:R-:W-:Y:S05]  /*1cc0*/  BSYNC.RECONVERGENT B0 ;  /* 0x0000000000007941 */ /* 0x004fea0003800200 */
.L_x_30:
[----:B------:R-:W-:Y:S02]  /*1cd0*/  UIADD3 UR5, UPT, UPT, UR4, 0x1, URZ ;  /* 0x0000000104057890 */ /* 0x000fe4000fffe0ff */
[----:B------:R-:W-:Y:S02]  /*1ce0*/  ULEA UR32, UR4, UR7, 0xb ;  /* 0x0000000704207291 */ /* 0x000fe4000f8e58ff */
[----:B------:R-:W-:Y:S02]  /*1cf0*/  UISETP.NE.AND UP0, UPT, UR5, 0x13, UPT ;  /* 0x000000130500788c */ /* 0x000fe4000bf05270 */
[----:B------:R-:W-:Y:S02]  /*1d00*/  USHF.L.U32 UR34, UR6, 0x4, URZ ;  /* 0x0000000406227899 */ /* 0x000fe400080006ff */
[----:B------:R-:W-:Y:S02]  /*1d10*/  USEL UR9, URZ, 0x1, UP0 ;  /* 0x00000001ff097887 */ /* 0x000fe40008000000 */
[----:B------:R-:W-:-:S02]  /*1d20*/  USEL UR5, UR5, URZ, UP0 ;  /* 0x000000ff05057287 */ /* 0x000fc40008000000 */
[----:B------:R-:W-:Y:S02]  /*1d30*/  ULEA UR4, UR4, UR28, 0xc ;  /* 0x0000001c04047291 */ /* 0x000fe4000f8e60ff */
[----:B------:R-:W-:Y:S01]  /*1d40*/  ULEA UR8, UR5, UR7, 0x3 ;  /* 0x0000000705087291 */ /* 0x000fe2000f8e18ff */
[----:B------:R-:W-:Y:S01]  /*1d50*/  LOP3.LUT R12, R12, UR9, RZ, 0x3c, !PT ;  /* 0x000000090c0c7c12 */ /* 0x000fe2000f8e3cff */
[----:B------:R-:W-:Y:S02]  /*1d60*/  UIADD3 UR6, UPT, UPT, UR6, 0x1, URZ ;  /* 0x0000000106067890 */ /* 0x000fe4000fffe0ff */
[----:B------:R-:W-:Y:S01]  /*1d70*/  UIADD3 UR10, UP1, UPT, UR26, 0x80, URZ ;  /* 0x000000801a0a7890 */ /* 0x000fe2000ff3e0ff */
[----:B-1----:R-:W-:Y:S01]  /*1d80*/  SHF.L.U32 R0, R12, 0x1f, RZ ;  /* 0x0000001f0c007819 */ /* 0x002fe200000006ff */
[----:B------:R-:W-:Y:S02]  /*1d90*/  ULEA UR4, UR4, UR7, 0x1 ;  /* 0x0000000704047291 */ /* 0x000fe4000f8e08ff */
[----:B------:R-:W-:Y:S01]  /*1da0*/  UIADD3.X UR11, UPT, UPT, URZ, UR27, URZ, UP1, !UPT ;  /* 0x0000001bff0b7290 */ /* 0x000fe20008ffe4ff */
[----:B------:R4:W1:Y:S01]  /*1db0*/  SYNCS.PHASECHK.TRANS64.TRYWAIT P0, [UR8+0x98], R0 ;  /* 0x00009800ff0075a7 */ /* 0x0008620008001108 */
[----:B------:R-:W-:-:S02]  /*1dc0*/  UIADD3 UR8, UP0, UPT, UR26, 0x180, URZ ;  /* 0x000001801a087890 */ /* 0x000fc4000ff1e0ff */
[----:B------:R-:W-:Y:S02]  /*1dd0*/  UIADD3 UR32, UPT, UPT, UR32, 0x8800, URZ ;  /* 0x0000880020207890 */ /* 0x000fe4000fffe0ff */
[----:B------:R-:W-:Y:S02]  /*1de0*/  UIADD3.X UR9, UPT, UPT, URZ, UR27, URZ, UP0, !UPT ;  /* 0x0000001bff097290 */ /* 0x000fe400087fe4ff */
[----:B------:R-:W-:Y:S02]  /*1df0*/  UISETP.NE.AND UP0, UPT, UR6, UR21, UPT ;  /* 0x000000150600728c */ /* 0x000fe4000bf05270 */
[----:B------:R-:W-:Y:S01]  /*1e00*/  UIADD3 UR16, UPT, UPT, UR4, 0x12000, URZ ;  /* 0x0001200004107890 */ /* 0x000fe2000fffe0ff */
[----:B------:R-:W-:Y:S01]  /*1e10*/  UMOV UR12, 0x0 ;  /* 0x00000000000c7882 */ /* 0x000fe20000000000 */
[----:B------:R-:W-:Y:S01]  /*1e20*/  UMOV UR13, 0x10000000 ;  /* 0x10000000000d7882 */ /* 0x000fe20000000000 */
[----:B------:R-:W-:Y:S01]  /*1e30*/  UMOV UR4, 0x30000 ;  /* 0x0003000000047882 */ /* 0x000fe20000000000 */
[----:B------:R-:W-:Y:S01]  /*1e40*/  UMOV UR20, UR36 ;  /* 0x0000002400147c82 */ /* 0x000fe20008000000 */
[----:B------:R-:W-:Y:S01]  /*1e50*/  UMOV UR17, UR33 ;  /* 0x0000002100117c82 */ /* 0x000fe20008000000 */
[----:B------:R-:W-:Y:S01]  /*1e60*/  UMOV UR18, UR34 ;  /* 0x0000002200127c82 */ /* 0x000fe20008000000 */
[----:B------:R-:W-:Y:S02]  /*1e70*/  UTMALDG.3D [UR32], [UR10], desc[UR12] ;  /* 0x00000c200a0075b4 */ /* 0x000fe40008011000 */
[----:B------:R2:W-:Y:S02]  /*1e80*/  UTMALDG.3D.MULTICAST [UR16], [UR8], UR4, desc[UR12] ;  /* 0x00000c10080073b4 */ /* 0x0005e40008011804 */
[----:B--2---:R-:W-:Y:S01]  /*1e90*/  UMOV UR13, UR21 ;  /* 0x00000015000d7c82 */ /* 0x004fe20008000000 */
[----:B------:R-:W-:Y:S01]  /*1ea0*/  UMOV UR4, UR5 ;  /* 0x0000000500047c82 */ /* 0x000fe20008000000 */
[----:B------:R-:W-:Y:S05]  /*1eb0*/  BRA.U UP0, `(.L_x_32) ;  /* 0xfffffffd00487547 */ /* 0x000fea000b83ffff */
.L_x_26:
[----:B------:R-:W-:Y:S01]  /*1ec0*/  ULEA UR4, UR5, UR7, 0x3 ;  /* 0x0000000705047291 */ /* 0x000fe2000f8e18ff */
[----:B-1--4-:R-:W-:Y:S01]  /*1ed0*/  SHF.L.U32 R0, R12, 0x1f, RZ ;  /* 0x0000001f0c007819 */ /* 0x012fe200000006ff */
[----:B------:R-:W-:Y:S01]  /*1ee0*/  @!P1 SYNCS.ARRIVE.TRANS64.A1T0 RZ, [UR7+0x178], RZ ;  /* 0x000178ffffff99a7 */ /* 0x000fe20008100007 */
[----:B------:R-:W-:-:S06]  /*1ef0*/  UISETP.GT.AND UP0, UPT, UR43, UR41, UPT ;  /* 0x000000292b00728c */ /* 0x000fcc000bf04270 */
[----:B---3--:R1:W3:Y:S03]  /*1f00*/  SYNCS.PHASECHK.TRANS64.TRYWAIT P0, [UR4+0x98], R0 ;  /* 0x00009800ff0075a7 */ /* 0x0082e60008001104 */
[----:B------:R-:W-:Y:S05]  /*1f10*/  BRA.U !UP0, `(.L_x_33) ;  /* 0x0000000108bc7547 */ /* 0x000fea000b800000 */
[----:B------:R-:W-:Y:S01]  /*1f20*/  UIADD3 UR25, UPT, UPT, UR44, UR13, URZ ;  /* 0x0000000d2c197290 */ /* 0x000fe2000fffe0ff */
[----:B------:R-:W-:-:S11]  /*1f30*/  UMOV UR4, UR5 ;  /* 0x0000000500047c82 */ /* 0x000fd60008000000 */
.L_x_39:
[----:B------:R-:W-:Y:S01]  /*1f40*/  ULEA UR9, UR4, UR7, 0x3 ;  /* 0x0000000704097291 */ /* 0x000fe2000f8e18ff */
[----:B---3--:R-:W-:Y:S01]  /*1f50*/  @!P3 MOV R2, 0x2800 ;  /* 0x000028000002b802 */ /* 0x008fe20000000f00 */
[----:B-1-3--:R-:W-:Y:S10]  /*1f60*/  @P0 BRA `(.L_x_34) ;  /* 0x00000000000c0947 */ /* 0x00aff40003800000 */
[----:B------:R-:W-:-:S04]  /*1f70*/  SHF.L.U32 R3, R12, 0x1f, RZ ;  /* 0x0000001f0c037819 */ /* 0x000fc800000006ff */
[----:B------:R-:W3:Y:S02]  /*1f80*/  SYNCS.PHASECHK.TRANS64.TRYWAIT P0, [UR9+0x98], R3 ;  /* 0x00009803ff0075a7 */ /* 0x000ee40008001109 */
[----:B---3--:R-:W-:Y:S05]  /*1f90*/  @!P0 BRA `(.L_x_35) ;  /* 0x0000008000348947 */ /* 0x008fea0003800000 */
.L_x_34:
[----:B------:R3:W-:Y:S01]  /*1fa0*/  @!P3 SYNCS.ARRIVE.TRANS64 RZ, [UR9], R2 ;  /* 0x00000002ffffb9a7 */ /* 0x0007e20008000009 */
[----:B------:R-:W-:-:S04]  /*1fb0*/  ULOP3.LUT UR5, UR24, 0x2, URZ, 0xfc, !UPT ;  /* 0x0000000218057892 */ /* 0x000fc8000f8efcff */
[----:B------:R-:W-:-:S09]  /*1fc0*/  UISETP.NE.AND UP0, UPT, UR5, 0x2, UPT ;  /* 0x000000020500788c */ /* 0x000fd2000bf05270 */
[----:B------:R-:W-:Y:S05]  /*1fd0*/  BRA.U UP0, `(.L_x_36) ;  /* 0x0000000100047547 */ /* 0x000fea000b800000 */
[----:B--2---:R-:W-:Y:S05]  /*1fe0*/  BPT.TRAP 0x1 ;  /* 0x000000040000795c */ /* 0x004fea0000300000 */
.L_x_36:
[----:B------:R-:W-:Y:S04]  /*1ff0*/  BSSY.RECONVERGENT B0, `(.L_x_37) ;  /* 0x0000003000007945 */ /* 0x000fe80003800200 */
[----:B------:R-:W-:Y:S05]  /*2000*/  @P2 BRA `(.L_x_38) ;  /* 0x0000000000042947 */ /* 0x000fea0003800000 */
[----:B--2---:R-:W-:Y:S05]  /*2010*/  BPT.TRAP 0x1 ;  /* 0x000000040000795c */ /* 0x004fea0000300000 */
.L_x_38:
[----:B--2---:R-:W-:Y:S05]  /*2020*/  BSYNC.RECONVERGENT B0 ;  /* 0x0000000000007941 */ /* 0x004fea0003800200 */
.L_x_37:
[----:B------:R-:W-:Y:S02]  /*2030*/  UIADD3 UR5, UPT, UPT, UR4, 0x1, URZ ;  /* 0x0000000104057890 */ /* 0x000fe4000fffe0ff */
[----:B------:R-:W-:Y:S02]  /*2040*/  UIADD3 UR14, UP1, UPT, UR26, 0x80, URZ ;  /* 0x000000801a0e7890 */ /* 0x000fe4000ff3e0ff */
[----:B------:R-:W-:Y:S02]  /*2050*/  UISETP.NE.AND UP0, UPT, UR5, 0x13, UPT ;  /* 0x000000130500788c */ /* 0x000fe4000bf05270 */
[----:B------:R-:W-:Y:S02]  /*2060*/  USHF.L.U32 UR10, UR13, 0x4, URZ ;  /* 0x000000040d0a7899 */ /* 0x000fe400080006ff */
[----:B------:R-:W-:Y:S02]  /*2070*/  USEL UR8, URZ, 0x1, UP0 ;  /* 0x00000001ff087887 */ /* 0x000fe40008000000 */
[----:B------:R-:W-:-:S02]  /*2080*/  USEL UR5, UR5, URZ, UP0 ;  /* 0x000000ff05057287 */ /* 0x000fc40008000000 */
[----:B------:R-:W-:Y:S02]  /*2090*/  UIADD3 UR22, UP0, UPT, UR26, 0x180, URZ ;  /* 0x000001801a167890 */ /* 0x000fe4000ff1e0ff */
[----:B------:R-:W-:Y:S01]  /*20a0*/  LOP3.LUT R12, R12, UR8, RZ, 0x3c, !PT ;  /* 0x000000080c0c7c12 */ /* 0x000fe2000f8e3cff */
[----:B------:R-:W-:Y:S02]  /*20b0*/  ULEA UR8, UR4, UR7, 0xb ;  /* 0x0000000704087291 */ /* 0x000fe4000f8e58ff */
[----:B------:R-:W-:Y:S01]  /*20c0*/  ULEA UR6, UR5, UR7, 0x3 ;  /* 0x0000000705067291 */ /* 0x000fe2000f8e18ff */
[----:B-1----:R-:W-:Y:S01]  /*20d0*/  SHF.L.U32 R0, R12, 0x1f, RZ ;  /* 0x0000001f0c007819 */ /* 0x002fe200000006ff */
[----:B------:R-:W-:Y:S02]  /*20e0*/  UIADD3 UR8, UPT, UPT, UR8, 0x8800, URZ ;  /* 0x0000880008087890 */ /* 0x000fe4000fffe0ff */
[----:B------:R-:W-:Y:S02]  /*20f0*/  UIADD3.X UR15, UPT, UPT, URZ, UR27, URZ, UP1, !UPT ;  /* 0x0000001bff0f7290 */ /* 0x000fe40008ffe4ff */
[----:B------:R-:W-:-:S02]  /*2100*/  ULEA UR16, UR4, UR29, 0xd ;  /* 0x0000001d04107291 */ /* 0x000fc4000f8e68ff */
[----:B------:R-:W-:Y:S01]  /*2110*/  UIADD3.X UR23, UPT, UPT, URZ, UR27, URZ, UP0, !UPT ;  /* 0x0000001bff177290 */ /* 0x000fe200087fe4ff */
[----:B------:R4:W1:Y:S01]  /*2120*/  SYNCS.PHASECHK.TRANS64.TRYWAIT P0, [UR6+0x98], R0 ;  /* 0x00009800ff0075a7 */ /* 0x0008620008001106 */
[----:B------:R-:W-:Y:S01]  /*2130*/  UMOV UR30, 0x0 ;  /* 0x00000000001e7882 */ /* 0x000fe20000000000 */
[----:B------:R-:W-:Y:S01]  /*2140*/  UMOV UR31, 0x10000000 ;  /* 0x10000000001f7882 */ /* 0x000fe20000000000 */
[----:B------:R-:W-:Y:S01]  /*2150*/  UMOV UR11, UR35 ;  /* 0x00000023000b7c82 */ /* 0x000fe20008000000 */
[----:B------:R-:W-:Y:S01]  /*2160*/  UMOV UR12, UR36 ;  /* 0x00000024000c7c82 */ /* 0x000fe20008000000 */
[----:B------:R-:W-:Y:S01]  /*2170*/  UMOV UR6, 0x30000 ;  /* 0x0003000000067882 */ /* 0x000fe20000000000 */
[----:B------:R-:W-:Y:S01]  /*2180*/  UMOV UR20, UR36 ;  /* 0x0000002400147c82 */ /* 0x000fe20008000000 */
[----:B------:R-:W-:Y:S01]  /*2190*/  UMOV UR17, UR9 ;  /* 0x0000000900117c82 */ /* 0x000fe20008000000 */
[----:B------:R-:W-:Y:S01]  /*21a0*/  UMOV UR18, UR10 ;  /* 0x0000000a00127c82 */ /* 0x000fe20008000000 */
[----:B------:R4:W-:Y:S01]  /*21b0*/  UTMALDG.3D [UR8], [UR14], desc[UR30] ;  /* 0x00001e080e0075b4 */ /* 0x0009e20008011000 */
[----:B------:R-:W-:Y:S01]  /*21c0*/  UIADD3 UR13, UPT, UPT, UR13, 0x1, URZ ;  /* 0x000000010d0d7890 */ /* 0x000fe2000fffe0ff */
[----:B------:R-:W-:-:S03]  /*21d0*/  UMOV UR4, UR5 ;  /* 0x0000000500047c82 */ /* 0x000fc60008000000 */
[----:B------:R-:W-:Y:S01]  /*21e0*/  UISETP.NE.AND UP0, UPT, UR13, UR25, UPT ;  /* 0x000000190d00728c */ /* 0x000fe2000bf05270 */
[----:B------:R4:W-:Y:S08]  /*21f0*/  UTMALDG.3D.MULTICAST [UR16], [UR22], UR6, desc[UR30] ;  /* 0x00001e10160073b4 */ /* 0x0009f00008011806 */
[----:B----4-:R-:W-:Y:S05]  /*2200*/  BRA.U UP0, `(.L_x_39) ;  /* 0xfffffffd004c7547 */ /* 0x010fea000b83ffff */
.L_x_33:
[C---:B------:R-:W-:Y:S01]  /*2210*/  LEA R3, R11.reuse, UR7, 0x3 ;  /* 0x000000070b037c11 */ /* 0x040fe2000f8e18ff */
[----:B------:R-:W-:Y:S01]  /*2220*/  NOP ;  /* 0x0000000000007918 */ /* 0x000fe20000000000 */
[----:B-1----:R-:W-:Y:S02]  /*2230*/  SHF.L.U32 R0, R10, 0x1f, RZ ;  /* 0x0000001f0a007819 */ /* 0x002fe400000006ff */
[----:B------:R-:W-:Y:S02]  /*2240*/  LEA R5, R11, UR7, 0x4 ;  /* 0x000000070b057c11 */ /* 0x000fe4000f8e20ff */
[----:B---3--:R-:W1:Y:S02]  /*2250*/  SYNCS.PHASECHK.TRANS64.TRYWAIT P0, [R3+URZ+0x180], R0 ;  /* 0x00018000030075a7 */ /* 0x008e6400080011ff */
[----:B-1----:R-:W-:Y:S05]  /*2260*/  @!P0 BRA `(.L_x_40) ;  /* 0x0000007c00988947 */ /* 0x002fea0003800000 */
.L_x_157:
[----:B------:R-:W3:Y:S01]  /*2270*/  LDS.128 R4, [R5+0x210] ;  /* 0x0002100005047984 */ /* 0x000ee20000000c00 */
[----:B------:R-:W-:Y:S01]  /*2280*/  UISETP.GE.AND UP0, UPT, UR42, 0x1, UPT ;  /* 0x000000012a00788c */ /* 0x000fe2000bf06270 */
[----:B------:R-:W-:Y:S01]  /*2290*/  @!PT LDS RZ, [RZ] ;  /* 0x00000000fffff984 */ /* 0x000fe20000000800 */
[----:B------:R-:W-:Y:S01]  /*22a0*/  @!PT LDS RZ, [RZ] ;  /* 0x00000000fffff984 */ /* 0x000fe20000000800 */
[----:B------:R-:W-:Y:S01]  /*22b0*/  @!PT LDS RZ, [RZ] ;  /* 0x00000000fffff984 */ /* 0x000fe20000000800 */
[----:B------:R-:W-:Y:S01]  /*22c0*/  @!PT LDS RZ, [RZ] ;  /* 0x00000000fffff984 */ /* 0x000fe20000000800 */
[----:B------:R4:W-:Y:S06]  /*22d0*/  MEMBAR.ALL.CTA ;  /* 0x0000000000007992 */ /* 0x0009ec0000008000 */
[----:B----4-:R-:W4:Y:S01]  /*22e0*/  FENCE.VIEW.ASYNC.S ;  /* 0x00000000000073c6 */ /* 0x010f220000000000 */
[----:B---3--:R-:W-:-:S13]  /*22f0*/  LOP3.LUT P0, RZ, R6, 0x1, RZ, 0xc0, !PT ;  /* 0x0000000106ff7812 */ /* 0x008fda000780c0ff */
[----:B----4-:R-:W-:Y:S01]  /*2300*/  VOTEU.ANY UP1, P0 ;  /* 0x0000000000ff7886 */ /* 0x010fe20000020100 */
[----:B------:R-:W-:-:S13]  /*2310*/  PLOP3.LUT P0, PT, PT, PT, UP1, 0x80, 0x8 ;  /* 0x000000000008781c */ /* 0x000fda0003f0f018 */
[----:B-1----:R-:W-:Y:S02]  /*2320*/  @P0 LOP3.LUT R0, R5, 0xffff, RZ, 0xc0, !PT ;  /* 0x0000ffff05000812 */ /* 0x002fe400078ec0ff */
[----:B------:R-:W-:Y:S02]  /*2330*/  @P0 MOV R2, R4 ;  /* 0x0000000400020202 */ /* 0x000fe40000000f00 */
[----:B------:R-:W-:Y:S01]  /*2340*/  @P0 R2UR UR6, R0 ;  /* 0x00000000000602ca */ /* 0x000fe200000e0000 */
[----:B------:R-:W-:Y:S01]  /*2350*/  VIADD R0, R3, 0x190 ;  /* 0x0000019003007836 */ /* 0x000fe20000000000 */
[----:B------:R-:W-:Y:S02]  /*2360*/  @P0 SHF.R.U32.HI R4, RZ, 0x10, R5 ;  /* 0x00000010ff040819 */ /* 0x000fe40000011605 */
[----:B------:R-:W-:Y:S02]  /*2370*/  @P0 R2UR UR8, R2 ;  /* 0x00000000020802ca */ /* 0x000fe400000e0000 */
[----:B------:R-:W-:-:S02]  /*2380*/  PRMT R0, RZ, 0x654, R0 ;  /* 0x00000654ff007816 */ /* 0x000fc40000000000 */
[----:B------:R-:W-:Y:S02]  /*2390*/  @P0 R2UR UR4, R4 ;  /* 0x00000000040402ca */ /* 0x000fe400000e0000 */
[----:B------:R1:W-:Y:S03]  /*23a0*/  SYNCS.ARRIVE.TRANS64.RED.A1T0 RZ, [R0+URZ], RZ ;  /* 0x000000ff00ff79a7 */ /* 0x0003e600081004ff */
[----:B------:R-:W-:-:S04]  /*23b0*/  @UP1 UMOV UR37, UR6 ;  /* 0x0000000600251c82 */ /* 0x000fc80008000000 */
[----:B------:R-:W-:-:S04]  /*23c0*/  @UP1 UMOV UR38, UR8 ;  /* 0x0000000800261c82 */ /* 0x000fc80008000000 */
[----:B------:R-:W-:Y:S01]  /*23d0*/  @UP1 UMOV UR36, UR4 ;  /* 0x0000000400241c82 */ /* 0x000fe20008000000 */
[----:B------:R-:W-:Y:S05]  /*23e0*/  BRA.U !UP0, `(.L_x_41) ;  /* 0x0000000108d47547 */ /* 0x000fea000b800000 */
[----:B------:R-:W2:Y:S01]  /*23f0*/  LDCU.128 UR12, c[0x0][0xb10] ;  /* 0x00016200ff0c77ac */ /* 0x000ea20008000c00 */
[----:B------:R-:W3:Y:S01]  /*2400*/  LDCU UR25, c[0x0][0xb20] ;  /* 0x00016400ff1977ac */ /* 0x000ee20008000800 */
[----:B------:R-:W4:Y:S01]  /*2410*/  LDCU UR20, c[0x0][0xb0c] ;  /* 0x00016180ff1477ac */ /* 0x000f220008000800 */
[----:B------:R-:W1:Y:S01]  /*2420*/  LDCU.64 UR10, c[0x0][0xb28] ;  /* 0x00016500ff0a77ac */ /* 0x000e620008000a00 */
[----:B------:R-:W-:Y:S02]  /*2430*/  UISETP.NE.AND UP3, UPT, UR42, 0x1, UPT ;  /* 0x000000012a00788c */ /* 0x000fe4000bf65270 */
[----:B--2---:R-:W-:Y:S02]  /*2440*/  UIMAD.WIDE.U32 UR16, UR39, UR15, URZ ;  /* 0x0000000f271072a5 */ /* 0x004fe4000f8e00ff */
[----:B------:R-:W-:Y:S02]  /*2450*/  UIMAD.WIDE.U32 UR8, UR40, UR12, URZ ;  /* 0x0000000c280872a5 */ /* 0x000fe4000f8e00ff */
[----:B------:R-:W-:-:S02]  /*2460*/  UISETP.NE.AND UP0, UPT, UR14, 0x1, UPT ;  /* 0x000000010e00788c */ /* 0x000fc4000bf05270 */
[----:B------:R-:W-:Y:S01]  /*2470*/  UIMAD.WIDE.U32 UR22, UR37, UR15, URZ ;  /* 0x0000000f251672a5 */ /* 0x000fe2000f8e00ff */
[----:B------:R-:W-:Y:S02]  /*2480*/  UMOV UR16, UR17 ;  /* 0x0000001100107c82 */ /* 0x000fe40008000000 */
[----:B------:R-:W-:Y:S01]  /*2490*/  UMOV UR8, UR9 ;  /* 0x0000000900087c82 */ /* 0x000fe20008000000 */
[----:B---3--:R-:W-:Y:S02]  /*24a0*/  USHF.R.U32.HI UR16, URZ, UR25, UR16 ;  /* 0x00000019ff107299 */ /* 0x008fe40008011610 */
[----:B----4-:R-:W-:Y:S02]  /*24b0*/  UISETP.NE.AND UP2, UPT, UR20, 0x1, UPT ;  /* 0x000000011400788c */ /* 0x010fe4000bf45270 */
[----:B------:R-:W-:Y:S02]  /*24c0*/  USHF.R.U32.HI UR8, URZ, UR13, UR8 ;  /* 0x0000000dff087299 */ /* 0x000fe40008011608 */
[----:B------:R-:W-:-:S02]  /*24d0*/  USEL UR6, UR39, UR16, !UP0 ;  /* 0x0000001027067287 */ /* 0x000fc4000c000000 */
[----:B------:R-:W-:Y:S02]  /*24e0*/  USEL UR8, UR40, UR8, !UP2 ;  /* 0x0000000828087287 */ /* 0x000fe4000d000000 */
[----:B-1----:R-:W-:Y:S01]  /*24f0*/  UIMAD.WIDE.U32 UR16, UR6, UR10, URZ ;  /* 0x0000000a061072a5 */ /* 0x002fe2000f8e00ff */
[----:B------:R-:W-:Y:S01]  /*2500*/  UMOV UR4, UR23 ;  /* 0x0000001700047c82 */ /* 0x000fe20008000000 */
[----:B------:R-:W-:Y:S02]  /*2510*/  UIMAD.WIDE.U32 UR18, UR38, UR12, URZ ;  /* 0x0000000c261272a5 */ /* 0x000fe4000f8e00ff */
[----:B------:R-:W-:-:S03]  /*2520*/  UIMAD.WIDE.U32 UR22, UR8, UR10, URZ ;  /* 0x0000000a081672a5 */ /* 0x000fc6000f8e00ff */
[----:B------:R-:W-:Y:S01]  /*2530*/  UMOV UR16, UR17 ;  /* 0x0000001100107c82 */ /* 0x000fe20008000000 */
[----:B------:R-:W-:Y:S02]  /*2540*/  USHF.R.U32.HI UR4, URZ, UR25, UR4 ;  /* 0x00000019ff047299 */ /* 0x000fe40008011604 */
[----:B------:R-:W-:Y:S01]  /*2550*/  @UP3 USHF.R.U32.HI UR6, URZ, UR11, UR16 ;  /* 0x0000000bff063299 */ /* 0x000fe20008011610 */
[----:B------:R-:W-:Y:S01]  /*2560*/  UMOV UR18, UR19 ;  /* 0x0000001300127c82 */ /* 0x000fe20008000000 */
[----:B------:R-:W-:Y:S01]  /*2570*/  UMOV UR22, UR23 ;  /* 0x0000001700167c82 */ /* 0x000fe20008000000 */
[----:B------:R-:W-:Y:S02]  /*2580*/  USHF.R.U32.HI UR13, URZ, UR13, UR18 ;  /* 0x0000000dff0d7299 */ /* 0x000fe40008011612 */
[----:B------:R-:W-:Y:S02]  /*2590*/  USEL UR4, UR37, UR4, !UP0 ;  /* 0x0000000425047287 */ /* 0x000fe4000c000000 */
[----:B------:R-:W-:-:S02]  /*25a0*/  @UP3 USHF.R.U32.HI UR8, URZ, UR11, UR22 ;  /* 0x0000000bff083299 */ /* 0x000fc40008011616 */
[----:B------:R-:W-:Y:S02]  /*25b0*/  UIMAD UR9, UR42, UR6, URZ ;  /* 0x000000062a0972a4 */ /* 0x000fe4000f8e02ff */
[----:B------:R-:W-:Y:S02]  /*25c0*/  USEL UR6, UR38, UR13, !UP2 ;  /* 0x0000000d26067287 */ /* 0x000fe4000d000000 */
[----:B------:R-:W-:Y:S02]  /*25d0*/  UIMAD UR12, UR42, UR8, URZ ;  /* 0x000000082a0c72a4 */ /* 0x000fe4000f8e02ff */
[----:B------:R-:W-:Y:S02]  /*25e0*/  UISETP.GE.AND UP0, UPT, UR4, UR9, UPT ;  /* 0x000000090400728c */ /* 0x000fe4000bf06270 */
[----:B------:R-:W-:Y:S02]  /*25f0*/  UIMAD.WIDE.U32 UR16, UR4, UR10, URZ ;  /* 0x0000000a041072a5 */ /* 0x000fe4000f8e00ff */
[----:B------:R-:W-:-:S02]  /*2600*/  UISETP.GE.OR UP0, UPT, UR6, UR12, UP0 ;  /* 0x0000000c0600728c */ /* 0x000fc40008706670 */
[----:B------:R-:W-:Y:S02]  /*2610*/  UIMAD.WIDE.U32 UR12, UR6, UR10, URZ ;  /* 0x0000000a060c72a5 */ /* 0x000fe4000f8e00ff */
[----:B------:R-:W-:Y:S01]  /*2620*/  UIADD3 UR15, UPT, UPT, -UR4, URZ, URZ ;  /* 0x000000ff040f7290 */ /* 0x000fe2000fffe1ff */
[----:B------:R-:W-:Y:S01]  /*2630*/  UMOV UR10, UR17 ;  /* 0x00000011000a7c82 */ /* 0x000fe20008000000 */
[----:B------:R-:W-:Y:S02]  /*2640*/  UIADD3 UR12, UPT, UPT, -UR6, URZ, URZ ;  /* 0x000000ff060c7290 */ /* 0x000fe4000fffe1ff */
[----:B------:R-:W-:-:S03]  /*2650*/  USHF.R.U32.HI UR10, URZ, UR11, UR10 ;  /* 0x0000000bff0a7299 */ /* 0x000fc6000801160a */
[----:B------:R-:W-:Y:S01]  /*2660*/  @!UP0 UMOV UR9, UR13 ;  /* 0x0000000d00098c82 */ /* 0x000fe20008000000 */
[----:B------:R-:W-:Y:S02]  /*2670*/  UIMAD UR15, UR14, UR15, UR37 ;  /* 0x0000000f0e0f72a4 */ /* 0x000fe4000f8e0225 */
[----:B------:R-:W-:Y:S02]  /*2680*/  USEL UR10, UR4, UR10, !UP3 ;  /* 0x0000000a040a7287 */ /* 0x000fe4000d800000 */
[----:B------:R-:W-:Y:S02]  /*2690*/  @!UP0 USHF.R.U32.HI UR9, URZ, UR11, UR9 ;  /* 0x0000000bff098299 */ /* 0x000fe40008011609 */
[----:B------:R-:W-:Y:S02]  /*26a0*/  UIADD3 UR11, UPT, UPT, -UR10, URZ, URZ ;  /* 0x000000ff0a0b7290 */ /* 0x000fe4000fffe1ff */
[----:B------:R-:W-:Y:S02]  /*26b0*/  @!UP0 USEL UR9, UR6, UR9, !UP3 ;  /* 0x0000000906098287 */ /* 0x000fe4000d800000 */
[----:B------:R-:W-:-:S02]  /*26c0*/  UIMAD UR11, UR42, UR11, UR4 ;  /* 0x0000000b2a0b72a4 */ /* 0x000fc4000f8e0204 */
[----:B------:R-:W-:Y:S02]  /*26d0*/  @!UP0 UIADD3 UR10, UPT, UPT, UR10, -UR9, URZ ;  /* 0x800000090a0a8290 */ /* 0x000fe4000fffe0ff */
[----:B------:R-:W-:Y:S02]  /*26e0*/  @!UP0 UIMAD UR9, UR11, UR8, UR9 ;  /* 0x000000080b0982a4 */ /* 0x000fe4000f8e0209 */
[----:B------:R-:W-:Y:S02]  /*26f0*/  @!UP0 UIMAD UR4, UR42, UR10, UR6 ;  /* 0x0000000a2a0482a4 */ /* 0x000fe4000f8e0206 */
[----:B------:R-:W-:Y:S02]  /*2700*/  UIMAD UR8, UR20, UR12, UR38 ;  /* 0x0000000c140872a4 */ /* 0x000fe4000f8e0226 */
[----:B------:R-:W-:Y:S01]  /*2710*/  UIMAD UR37, UR4, UR14, UR15 ;  /* 0x0000000e042572a4 */ /* 0x000fe2000f8e020f */
[----:B------:R-:W-:Y:S02]  /*2720*/  @!UP0 UMOV UR6, UR9 ;  /* 0x0000000900068c82 */ /* 0x000fe40008000000 */
[----:B------:R-:W-:-:S12]  /*2730*/  UIMAD UR38, UR6, UR20, UR8 ;  /* 0x00000014062672a4 */ /* 0x000fd8000f8e0208 */
.L_x_41:
[----:B------:R-:W3:Y:S02]  /*2740*/  LDCU UR4, c[0x0][0xb30] ;  /* 0x00016600ff0477ac */ /* 0x000ee40008000800 */
[----:B---3--:R-:W-:-:S09]  /*2750*/  UISETP.NE.AND UP0, UPT, UR4, 0x1, UPT ;  /* 0x000000010400788c */ /* 0x008fd2000bf05270 */
[----:B------:R-:W-:Y:S05]  /*2760*/  BRA.U UP0, `(.L_x_42) ;  /* 0x0000000100447547 */ /* 0x000fea000b800000 */
[----:B------:R-:W3:Y:S01]  /*2770*/  LDCU.128 UR12, c[0x0][0xb10] ;  /* 0x00016200ff0c77ac */ /* 0x000ee20008000c00 */
[----:B------:R-:W4:Y:S01]  /*2780*/  LDCU UR16, c[0x0][0xb0c] ;  /* 0x00016180ff1077ac */ /* 0x000f220008000800 */
[----:B------:R-:W1:Y:S01]  /*2790*/  LDCU UR17, c[0x0][0xb20] ;  /* 0x00016400ff1177ac */ /* 0x000e620008000800 */
[----:B---3--:R-:W-:Y:S02]  /*27a0*/  UIMAD.WIDE.U32 UR10, UR38, UR12, URZ ;  /* 0x0000000c260a72a5 */ /* 0x008fe4000f8e00ff */
[----:B------:R-:W-:Y:S02]  /*27b0*/  UIMAD.WIDE.U32 UR8, UR37, UR15, URZ ;  /* 0x0000000f250872a5 */ /* 0x000fe4000f8e00ff */
[----:B----4-:R-:W-:Y:S02]  /*27c0*/  UISETP.NE.AND UP2, UPT, UR16, 0x1, UPT ;  /* 0x000000011000788c */ /* 0x010fe4000bf45270 */
[----:B------:R-:W-:Y:S01]  /*27d0*/  UISETP.NE.AND UP0, UPT, UR14, 0x1, UPT ;  /* 0x000000010e00788c */ /* 0x000fe2000bf05270 */
[----:B------:R-:W-:-:S02]  /*27e0*/  UMOV UR6, UR11 ;  /* 0x0000000b00067c82 */ /* 0x000fc40008000000 */
[----:B------:R-:W-:Y:S01]  /*27f0*/  UMOV UR4, UR9 ;  /* 0x0000000900047c82 */ /* 0x000fe20008000000 */
[----:B------:R-:W-:Y:S02]  /*2800*/  USHF.R.U32.HI UR6, URZ, UR13, UR6 ;  /* 0x0000000dff067299 */ /* 0x000fe40008011606 */
[----:B-1----:R-:W-:Y:S02]  /*2810*/  USHF.R.U32.HI UR4, URZ, UR17, UR4 ;  /* 0x00000011ff047299 */ /* 0x002fe40008011604 */
[----:B------:R-:W-:Y:S02]  /*2820*/  USEL UR6, UR38, UR6, !UP2 ;  /* 0x0000000626067287 */ /* 0x000fe4000d000000 */
[----:B------:R-:W-:-:S04]  /*2830*/  USEL UR4, UR37, UR4, !UP0 ;  /* 0x0000000425047287 */ /* 0x000fc8000c000000 */
[----:B------:R-:W-:Y:S02]  /*2840*/  UIADD3 UR8, UPT, UPT, UR6, -UR4, URZ ;  /* 0x8000000406087290 */ /* 0x000fe4000fffe0ff */
[----:B------:R-:W-:Y:S02]  /*2850*/  UIADD3 UR4, UPT, UPT, -UR6, UR4, URZ ;  /* 0x0000000406047290 */ /* 0x000fe4000fffe1ff */
[----:B------:R-:W-:Y:S02]  /*2860*/  UIMAD UR37, UR8, UR14, UR37 ;  /* 0x0000000e082572a4 */ /* 0x000fe4000f8e0225 */
[----:B------:R-:W-:-:S12]  /*2870*/  UIMAD UR38, UR4, UR16, UR38 ;  /* 0x00000010042672a4 */ /* 0x000fd8000f8e0226 */
.L_x_42:
[----:B------:R-:W-:Y:S01]  /*2880*/  VIADD R11, R11, 0x1 ;  /* 0x000000010b0b7836 */ /* 0x000fe20000000000 */
[----:B------:R-:W-:Y:S02]  /*2890*/  R2UR UR6, R84 ;  /* 0x00000000540672ca */ /* 0x000fe400000e0000 */
[----:B------:R-:W-:Y:S02]  /*28a0*/  R2UR UR4, R83 ;  /* 0x00000000530472ca */ /* 0x000fe400000e0000 */
[C---:B------:R-:W-:Y:S02]  /*28b0*/  ISETP.NE.AND P0, PT, R11.reuse, 0x2, PT ;  /* 0x000000020b00780c */ /* 0x040fe40003f05270 */
[----:B------:R-:W-:Y:S02]  /*28c0*/  PLOP3.LUT P1, PT, PT, PT, PT, 0x80, 0x8 ;  /* 0x000000000008781c */ /* 0x000fe40003f2f070 */
[----:B------:R-:W-:Y:S02]  /*28d0*/  SEL R3, RZ, 0x1, P0 ;  /* 0x00000001ff037807 */ /* 0x000fe40000000000 */
[----:B------:R-:W-:-:S02]  /*28e0*/  SEL R11, R11, RZ, P0 ;  /* 0x000000ff0b0b7207 */ /* 0x000fc40000000000 */
[----:B------:R-:W-:Y:S01]  /*28f0*/  LOP3.LUT R10, R10, R3, RZ, 0x3c, !PT ;  /* 0x000000030a0a7212 */ /* 0x000fe200078e3cff */
[----:B------:R-:W-:Y:S02]  /*2900*/  UIADD3 UR30, UPT, UPT, UR38, UR6, URZ ;  /* 0x00000006261e7290 */ /* 0x000fe4000fffe0ff */
[----:B------:R-:W-:Y:S01]  /*2910*/  UIADD3 UR31, UPT, UPT, UR37, UR4, URZ ;  /* 0x00000004251f7290 */ /* 0x000fe2000fffe0ff */
[----:B------:R-:W-:Y:S11]  /*2920*/  BRA.U UP1, `(.L_x_43) ;  /* 0xfffffff101507547 */ /* 0x000ff6000b83ffff */
[----:B------:R-:W-:Y:S01]  /*2930*/  UIADD3 UR7, UPT, UPT, UR7, 0x98, URZ ;  /* 0x0000009807077890 */ /* 0x000fe2000fffe0ff */
[----:B------:R-:W-:-:S03]  /*2940*/  SHF.L.U32 R3, R12, 0x1f, RZ ;  /* 0x0000001f0c037819 */ /* 0x000fc600000006ff */
[----:B------:R-:W-:-:S09]  /*2950*/  ULEA UR4, UR5, UR7, 0x3 ;  /* 0x0000000705047291 */ /* 0x000fd2000f8e18ff */
[----:B------:R-:W3:Y:S02]  /*2960*/  SYNCS.PHASECHK.TRANS64.TRYWAIT P0, [UR4], R3 ;  /* 0x00000003ff0075a7 */ /* 0x000ee40008001104 */
[----:B---3--:R-:W-:Y:S05]  /*2970*/  @!P0 BRA `(.L_x_44) ;  /* 0x0000007400e88947 */ /* 0x008fea0003800000 */
.L_x_159:
[----:B------:R-:W-:-:S04]  /*2980*/  UIADD3 UR4, UPT, UPT, UR5, 0x1, URZ ;  /* 0x0000000105047890 */ /* 0x000fc8000fffe0ff */
[----:B------:R-:W-:-:S04]  /*2990*/  UISETP.NE.AND UP0, UPT, UR4, 0x13, UPT ;  /* 0x000000130400788c */ /* 0x000fc8000bf05270 */
[----:B------:R-:W-:Y:S02]  /*29a0*/  USEL UR6, URZ, 0x1, UP0 ;  /* 0x00000001ff067887 */ /* 0x000fe40008000000 */
[----:B------:R-:W-:-:S04]  /*29b0*/  USEL UR4, UR4, URZ, UP0 ;  /* 0x000000ff04047287 */ /* 0x000fc80008000000 */
[----:B------:R-:W-:Y:S01]  /*29c0*/  ULEA UR5, UR4, UR7, 0x3 ;  /* 0x0000000704057291 */ /* 0x000fe2000f8e18ff */
[----:B------:R-:W-:-:S04]  /*29d0*/  LOP3.LUT R2, R12, UR6, RZ, 0x3c, !PT ;  /* 0x000000060c027c12 */ /* 0x000fc8000f8e3cff */
[----:B-1----:R-:W-:-:S04]  /*29e0*/  SHF.L.U32 R3, R2, 0x1f, RZ ;  /* 0x0000001f02037819 */ /* 0x002fc800000006ff */
[----:B------:R-:W1:Y:S02]  /*29f0*/  SYNCS.PHASECHK.TRANS64.TRYWAIT P0, [UR5], R3 ;  /* 0x00000003ff0075a7 */ /* 0x000e640008001105 */
[----:B-1----:R-:W-:Y:S05]  /*2a00*/  @!P0 BRA `(.L_x_45) ;  /* 0x0000007400dc8947 */ /* 0x002fea0003800000 */
.L_x_161:
        /* <DEDUP_REMOVED lines=9> */
.L_x_163:
        /* <DEDUP_REMOVED lines=9> */
.L_x_165:
        /* <DEDUP_REMOVED lines=9> */
.L_x_167:
        /* <DEDUP_REMOVED lines=9> */
.L_x_169:
        /* <DEDUP_REMOVED lines=9> */
.L_x_171:
        /* <DEDUP_REMOVED lines=9> */
.L_x_173:
        /* <DEDUP_REMOVED lines=9> */
.L_x_175:
        /* <DEDUP_REMOVED lines=9> */
.L_x_177:
        /* <DEDUP_REMOVED lines=9> */
.L_x_179:
        /* <DEDUP_REMOVED lines=9> */
.L_x_181:
        /* <DEDUP_REMOVED lines=9> */
.L_x_183:
        /* <DEDUP_REMOVED lines=9> */
.L_x_185:
        /* <DEDUP_REMOVED lines=9> */
.L_x_187:
        /* <DEDUP_REMOVED lines=9> */
.L_x_189:
        /* <DEDUP_REMOVED lines=9> */
.L_x_191:
        /* <DEDUP_REMOVED lines=9> */
.L_x_193:
[----:B------:R-:W-:-:S04]  /*3310*/  UIADD3 UR4, UPT, UPT, UR4, 0x1, URZ ;  /* 0x0000000104047890 */ /* 0x000fc8000fffe0ff */
[----:B------:R-:W-:-:S04]  /*3320*/  UISETP.NE.AND UP0, UPT, UR4, 0x13, UPT ;  /* 0x000000130400788c */ /* 0x000fc8000bf05270 */
[----:B------:R-:W-:Y:S02]  /*3330*/  USEL UR5, URZ, 0x1, UP0 ;  /* 0x00000001ff057887 */ /* 0x000fe40008000000 */
[----:B------:R-:W-:-:S04]  /*3340*/  USEL UR4, UR4, URZ, UP0 ;  /* 0x000000ff04047287 */ /* 0x000fc80008000000 */
[----:B------:R-:W-:Y:S01]  /*3350*/  ULEA UR4, UR4, UR7, 0x3 ;  /* 0x0000000704047291 */ /* 0x000fe2000f8e18ff */
[----:B-1----:R-:W-:-:S04]  /*3360*/  LOP3.LUT R3, R2, UR5, RZ, 0x3c, !PT ;  /* 0x0000000502037c12 */ /* 0x002fc8000f8e3cff */
[----:B------:R-:W-:Y:S01]  /*3370*/  SHF.L.U32 R3, R3, 0x1f, RZ ;  /* 0x0000001f03037819 */ /* 0x000fe200000006ff */
[----:B------:R-:W-:-:S07]  /*3380*/  IMAD.U32 R0, RZ, RZ, UR4 ;  /* 0x00000004ff007e24 */ /* 0x000fce000f8e00ff */
.L_x_62:
[----:B-1----:R1:W3:Y:S02]  /*3390*/  SYNCS.PHASECHK.TRANS64.TRYWAIT P0, [R0+URZ], R3 ;  /* 0x00000003000075a7 */ /* 0x0022e400080011ff */
[----:B---3--:R-:W-:Y:S05]  /*33a0*/  @!P0 NANOSLEEP.SYNCS 0x989680 ;  /* 0x009896800000895d */ /* 0x008fea0003900000 */
[----:B------:R-:W3:Y:S02]  /*33b0*/  @!P0 SYNCS.PHASECHK.TRANS64 P0, [R0+URZ], R3 ;  /* 0x00000003000085a7 */ /* 0x000ee400080010ff */
[----:B--23--:R-:W-:Y:S05]  /*33c0*/  @P0 EXIT ;  /* 0x000000000000094d */ /* 0x00cfea0003800000 */
[----:B------:R-:W-:Y:S05]  /*33d0*/  BRA `(.L_x_62) ;  /* 0xfffffffc00ec7947 */ /* 0x000fea000383ffff */
.L_x_23:
[----:B------:R-:W2:Y:S02]  /*33e0*/  S2UR UR4, SR_CgaCtaId ;  /* 0x00000000000479c3 */ /* 0x000ea40000008800 */
[----:B--2---:R-:W-:-:S04]  /*33f0*/  UISETP.NE.AND UP0, UPT, UR4, URZ, UPT ;  /* 0x000000ff0400728c */ /* 0x004fc8000bf05270 */
[----:B------:R-:W-:-:S09]  /*3400*/  UISETP.NE.OR UP0, UPT, UR18, 0x1, UP0 ;  /* 0x000000011200788c */ /* 0x000fd20008705670 */
[----:B------:R-:W-:Y:S05]  /*3410*/  BRA.U UP0, `(.L_x_63) ;  /* 0x00000005004c7547 */ /* 0x000fea000b800000 */
[----:B------:R-:W2:Y:S01]  /*3420*/  S2UR UR5, SR_CgaCtaId ;  /* 0x00000000000579c3 */ /* 0x000ea20000008800 */
[----:B------:R-:W-:Y:S01]  /*3430*/  UMOV UR4, 0x400 ;  /* 0x0000040000047882 */ /* 0x000fe20000000000 */
[----:B------:R-:W-:Y:S01]  /*3440*/  ISETP.GE.U32.AND P2, PT, R0, 0x2, PT ;  /* 0x000000020000780c */ /* 0x000fe20003f46070 */
[----:B------:R-:W-:Y:S01]  /*3450*/  IMAD.MOV.U32 R12, RZ, RZ, 0x1 ;  /* 0x00000001ff0c7424 */ /* 0x000fe200078e00ff */
[----:B------:R-:W-:Y:S02]  /*3460*/  CS2R R10, SRZ ;  /* 0x00000000000a7805 */ /* 0x000fe4000001ff00 */
[----:B------:R-:W-:Y:S01]  /*3470*/  CS2R R8, SRZ ;  /* 0x0000000000087805 */ /* 0x000fe2000001ff00 */
[----:B--2---:R-:W-:-:S03]  /*3480*/  ULEA UR6, UR5, UR4, 0x18 ;  /* 0x0000000405067291 */ /* 0x004fc6000f8ec0ff */
[----:B------:R-:W-:-:S09]  /*3490*/  UMOV UR5, URZ ;  /* 0x000000ff00057c82 */ /* 0x000fd20008000000 */
.L_x_67:
[----:B------:R-:W-:Y:S02]  /*34a0*/  LEA R2, R8, UR6, 0x3 ;  /* 0x0000000608027c11 */ /* 0x000fe4000f8e18ff */
[----:B------:R-:W-:-:S03]  /*34b0*/  SHF.L.U32 R5, R9, 0x1f, RZ ;  /* 0x0000001f09057819 */ /* 0x000fc600000006ff */
[----:B------:R-:W-:Y:S01]  /*34c0*/  VIADD R4, R2, 0x1f0 ;  /* 0x000001f002047836 */ /* 0x000fe20000000000 */
[----:B------:R-:W2:Y:S02]  /*34d0*/  SYNCS.PHASECHK.TRANS64.TRYWAIT P0, [R2+URZ+0x1e0], R5 ;  /* 0x0001e005020075a7 */ /* 0x000ea400080011ff */
[----:B--2---:R-:W-:Y:S05]  /*34e0*/  @!P0 BRA `(.L_x_64) ;  /* 0x0000007000bc8947 */ /* 0x004fea0003800000 */
.L_x_194:
[----:B------:R-:W-:Y:S01]  /*34f0*/  ULEA UR4, UR5, UR6, 0x3 ;  /* 0x0000000605047291 */ /* 0x000fe2000f8e18ff */
[----:B------:R-:W-:Y:S02]  /*3500*/  PRMT R4, RZ, 0x654, R4 ;  /* 0x00000654ff047816 */ /* 0x000fe40000000004 */
[----:B--2---:R-:W-:Y:S01]  /*3510*/  SHF.L.U32 R5, R12, 0x1f, RZ ;  /* 0x0000001f0c057819 */ /* 0x004fe200000006ff */
[----:B------:R-:W-:Y:S01]  /*3520*/  UIADD3 UR7, UPT, UPT, UR4, 0x180, URZ ;  /* 0x0000018004077890 */ /* 0x000fe2000fffe0ff */
[----:B------:R2:W-:Y:S05]  /*3530*/  SYNCS.ARRIVE.TRANS64.RED.A1T0 RZ, [R4+URZ], RZ ;  /* 0x000000ff04ff79a7 */ /* 0x0005ea00081004ff */
[----:B------:R-:W-:Y:S01]  /*3540*/  IMAD.U32 R7, RZ, RZ, UR7 ;  /* 0x00000007ff077e24 */ /* 0x000fe2000f8e00ff */
[----:B------:R-:W3:Y:S04]  /*3550*/  SYNCS.PHASECHK.TRANS64.TRYWAIT P0, [UR4+0x190], R5 ;  /* 0x00019005ff0075a7 */ /* 0x000ee80008001104 */
[----:B------:R-:W-:Y:S01]  /*3560*/  PRMT R6, R0, 0x654, R7 ;  /* 0x0000065400067816 */ /* 0x000fe20000000007 */
[----:B--2---:R-:W-:Y:S01]  /*3570*/  @!P2 IMAD.MOV.U32 R4, RZ, RZ, 0x10 ;  /* 0x00000010ff04a424 */ /* 0x004fe200078e00ff */
[----:B---3--:R-:W-:Y:S06]  /*3580*/  @!P0 BRA `(.L_x_65) ;  /* 0x0000007000a88947 */ /* 0x008fec0003800000 */
.L_x_196:
[----:B------:R-:W-:Y:S01]  /*3590*/  ULEA UR8, UR5, UR6, 0x4 ;  /* 0x0000000605087291 */ /* 0x000fe2000f8e20ff */
[----:B------:R-:W-:Y:S01]  /*35a0*/  SEL R3, R6, R3, !P2 ;  /* 0x0000000306037207 */ /* 0x000fe20005000000 */
[----:B------:R-:W-:Y:S01]  /*35b0*/  UIADD3 UR9, UPT, UPT, UR4, 0x180, URZ ;  /* 0x0000018004097890 */ /* 0x000fe2000fffe0ff */
[----:B--2---:R-:W-:Y:S01]  /*35c0*/  LEA R2, R11, UR6, 0x3 ;  /* 0x000000060b027c11 */ /* 0x004fe2000f8e18ff */
[----:B------:R-:W-:Y:S01]  /*35d0*/  UIADD3 UR8, UPT, UPT, UR8, 0x210, URZ ;  /* 0x0000021008087890 */ /* 0x000fe2000fffe0ff */
[----:B------:R-:W-:Y:S01]  /*35e0*/  SHF.L.U32 R5, R10, 0x1f, RZ ;  /* 0x0000001f0a057819 */ /* 0x000fe200000006ff */
[----:B------:R2:W-:Y:S01]  /*35f0*/  @!P2 SYNCS.ARRIVE.TRANS64.RED RZ, [R3+URZ], R4 ;  /* 0x0000000403ffa9a7 */ /* 0x0005e200080004ff */
[----:B------:R-:W-:Y:S01]  /*3600*/  UIADD3 UR4, UPT, UPT, UR5, 0x1, URZ ;  /* 0x0000000105047890 */ /* 0x000fe2000fffe0ff */
[----:B------:R-:W-:-:S03]  /*3610*/  VIADD R8, R8, 0x1 ;  /* 0x0000000108087836 */ /* 0x000fc60000000000 */
[----:B------:R-:W-:Y:S02]  /*3620*/  UISETP.NE.AND UP0, UPT, UR4, 0x2, UPT ;  /* 0x000000020400788c */ /* 0x000fe4000bf05270 */
[----:B------:R-:W-:Y:S06]  /*3630*/  UGETNEXTWORKID.BROADCAST [UR8], [UR9] ;  /* 0x00000000080073ca */ /* 0x000fec0008000100 */
[----:B------:R-:W-:Y:S01]  /*3640*/  USEL UR7, URZ, 0x1, UP0 ;  /* 0x00000001ff077887 */ /* 0x000fe20008000000 */
[----:B------:R-:W-:Y:S01]  /*3650*/  ISETP.NE.AND P0, PT, R8, 0x2, PT ;  /* 0x000000020800780c */ /* 0x000fe20003f05270 */
[----:B------:R-:W-:Y:S01]  /*3660*/  USEL UR5, UR4, URZ, UP0 ;  /* 0x000000ff04057287 */ /* 0x000fe20008000000 */
[----:B------:R-:W3:Y:S03]  /*3670*/  SYNCS.PHASECHK.TRANS64.TRYWAIT P1, [R2+URZ+0x180], R5 ;  /* 0x00018005020075a7 */ /* 0x000ee600080211ff */
[----:B------:R-:W-:Y:S01]  /*3680*/  LOP3.LUT R12, R12, UR7, RZ, 0x3c, !PT ;  /* 0x000000070c0c7c12 */ /* 0x000fe2000f8e3cff */
[----:B--23--:R-:W-:Y:S07]  /*3690*/  @!P1 BRA `(.L_x_66) ;  /* 0x00000070007c9947 */ /* 0x00cfee0003800000 */
.L_x_197:
[C---:B------:R-:W-:Y:S01]  /*36a0*/  LEA R4, R11.reuse, UR6, 0x4 ;  /* 0x000000060b047c11 */ /* 0x040fe2000f8e20ff */
[----:B--2---:R-:W-:Y:S01]  /*36b0*/  VIADD R2, R2, 0x190 ;  /* 0x0000019002027836 */ /* 0x004fe20000000000 */
[----:B------:R-:W-:Y:S01]  /*36c0*/  SEL R8, R8, RZ, P0 ;  /* 0x000000ff08087207 */ /* 0x000fe20000000000 */
[----:B------:R-:W-:-:S03]  /*36d0*/  VIADD R11, R11, 0x1 ;  /* 0x000000010b0b7836 */ /* 0x000fc60000000000 */
[----:B------:R-:W2:Y:S01]  /*36e0*/  LDS.128 R4, [R4+0x210] ;  /* 0x0002100004047984 */ /* 0x000ea20000000c00 */
[----:B------:R-:W-:Y:S02]  /*36f0*/  PRMT R2, RZ, 0x654, R2 ;  /* 0x00000654ff027816 */ /* 0x000fe40000000002 */
[C---:B------:R-:W-:Y:S01]  /*3700*/  ISETP.NE.AND P1, PT, R11.reuse, 0x2, PT ;  /* 0x000000020b00780c */ /* 0x040fe20003f25270 */
[----:B------:R-:W-:Y:S01]  /*3710*/  @!PT LDS RZ, [RZ] ;  /* 0x00000000fffff984 */ /* 0x000fe20000000800 */
[----:B------:R-:W-:Y:S01]  /*3720*/  @!PT LDS RZ, [RZ] ;  /* 0x00000000fffff984 */ /* 0x000fe20000000800 */
[----:B------:R-:W-:Y:S01]  /*3730*/  @!PT LDS RZ, [RZ] ;  /* 0x00000000fffff984 */ /* 0x000fe20000000800 */
[----:B------:R-:W-:Y:S01]  /*3740*/  @!PT LDS RZ, [RZ] ;  /* 0x00000000fffff984 */ /* 0x000fe20000000800 */
[----:B------:R3:W-:Y:S06]  /*3750*/  MEMBAR.ALL.CTA ;  /* 0x0000000000007992 */ /* 0x0007ec0000008000 */
[----:B---3--:R-:W3:Y:S01]  /*3760*/  FENCE.VIEW.ASYNC.S ;  /* 0x00000000000073c6 */ /* 0x008ee20000000000 */
[----:B------:R-:W-:Y:S01]  /*3770*/  SEL R11, R11, RZ, P1 ;  /* 0x000000ff0b0b7207 */ /* 0x000fe20000800000 */
[----:B---3--:R3:W-:Y:S01]  /*3780*/  SYNCS.ARRIVE.TRANS64.RED.A1T0 RZ, [R2+URZ], RZ ;  /* 0x000000ff02ff79a7 */ /* 0x0087e200081004ff */
[----:B--2---:R-:W-:-:S02]  /*3790*/  LOP3.LUT P3, RZ, R6, 0x1, RZ, 0xc0, !PT ;  /* 0x0000000106ff7812 */ /* 0x004fc4000786c0ff */
[----:B------:R-:W-:-:S04]  /*37a0*/  SEL R5, RZ, 0x1, P1 ;  /* 0x00000001ff057807 */ /* 0x000fc80000800000 */
[----:B------:R-:W-:Y:S02]  /*37b0*/  LOP3.LUT R10, R10, R5, RZ, 0x3c, !PT ;  /* 0x000000050a0a7212 */ /* 0x000fe400078e3cff */
[----:B---3--:R-:W-:-:S04]  /*37c0*/  SEL R2, RZ, 0x1, P0 ;  /* 0x00000001ff027807 */ /* 0x008fc80000000000 */
[----:B------:R-:W-:Y:S01]  /*37d0*/  LOP3.LUT R9, R9, R2, RZ, 0x3c, !PT ;  /* 0x0000000209097212 */ /* 0x000fe200078e3cff */
[----:B------:R-:W-:Y:S06]  /*37e0*/  @P3 BRA `(.L_x_67) ;  /* 0xfffffffc002c3947 */ /* 0x000fec000383ffff */
[----:B------:R-:W-:Y:S01]  /*37f0*/  ULEA UR4, UR5, UR6, 0x3 ;  /* 0x0000000605047291 */ /* 0x000fe2000f8e18ff */
[----:B------:R-:W-:-:S08]  /*3800*/  SHF.L.U32 R3, R12, 0x1f, RZ ;  /* 0x0000001f0c037819 */ /* 0x000fd000000006ff */
[----:B------:R-:W2:Y:S02]  /*3810*/  SYNCS.PHASECHK.TRANS64 P0, [UR4+0x190], R3 ;  /* 0x00019003ff0075a7 */ /* 0x000ea40008001004 */
[----:B--2---:R-:W-:Y:S05]  /*3820*/  @P0 BRA `(.L_x_68) ;  /* 0x0000000000080947 */ /* 0x004fea0003800000 */
[----:B------:R-:W2:Y:S02]  /*3830*/  SYNCS.PHASECHK.TRANS64.TRYWAIT P0, [UR4+0x190], R3 ;  /* 0x00019003ff0075a7 */ /* 0x000ea40008001104 */
[----:B--2---:R-:W-:Y:S05]  /*3840*/  @!P0 BRA `(.L_x_69) ;  /* 0x0000007000248947 */ /* 0x004fea0003800000 */
.L_x_68:
[----:B------:R-:W-:-:S04]  /*3850*/  UIADD3 UR7, UPT, UPT, UR5, 0x1, URZ ;  /* 0x0000000105077890 */ /* 0x000fc8000fffe0ff */
[----:B------:R-:W-:-:S04]  /*3860*/  UISETP.NE.AND UP0, UPT, UR7, 0x2, UPT ;  /* 0x000000020700788c */ /* 0x000fc8000bf05270 */
[----:B------:R-:W-:Y:S02]  /*3870*/  USEL UR8, URZ, 0x1, UP0 ;  /* 0x00000001ff087887 */ /* 0x000fe40008000000 */
[----:B------:R-:W-:-:S04]  /*3880*/  USEL UR7, UR7, URZ, UP0 ;  /* 0x000000ff07077287 */ /* 0x000fc80008000000 */
[----:B------:R-:W-:Y:S01]  /*3890*/  ULEA UR7, UR7, UR6, 0x3 ;  /* 0x0000000607077291 */ /* 0x000fe2000f8e18ff */
[----:B--2---:R-:W-:-:S04]  /*38a0*/  LOP3.LUT R3, R12, UR8, RZ, 0x3c, !PT ;  /* 0x000000080c037c12 */ /* 0x004fc8000f8e3cff */
[----:B------:R-:W-:-:S04]  /*38b0*/  SHF.L.U32 R0, R3, 0x1f, RZ ;  /* 0x0000001f03007819 */ /* 0x000fc800000006ff */
[----:B------:R-:W2:Y:S02]  /*38c0*/  SYNCS.PHASECHK.TRANS64 P0, [UR7+0x190], R0 ;  /* 0x00019000ff0075a7 */ /* 0x000ea40008001007 */
[----:B-12---:R-:W-:Y:S05]  /*38d0*/  @P0 EXIT ;  /* 0x000000000000094d */ /* 0x006fea0003800000 */
[----:B------:R-:W-:Y:S02]  /*38e0*/  SHF.L.U32 R3, R3, 0x1f, RZ ;  /* 0x0000001f03037819 */ /* 0x000fe400000006ff */
[----:B------:R-:W-:-:S07]  /*38f0*/  MOV R0, UR7 ;  /* 0x0000000700007c02 */ /* 0x000fce0008000f00 */
.L_x_70:
[----:B-1----:R1:W2:Y:S02]  /*3900*/  SYNCS.PHASECHK.TRANS64.TRYWAIT P0, [R0+URZ+0x190], R3 ;  /* 0x00019003000075a7 */ /* 0x0022a400080011ff */
[----:B--2---:R-:W-:Y:S05]  /*3910*/  @!P0 NANOSLEEP.SYNCS 0x989680 ;  /* 0x009896800000895d */ /* 0x004fea0003900000 */
[----:B------:R-:W2:Y:S02]  /*3920*/  @!P0 SYNCS.PHASECHK.TRANS64 P0, [R0+URZ+0x190], R3 ;  /* 0x00019003000085a7 */ /* 0x000ea400080010ff */
[----:B--2---:R-:W-:Y:S05]  /*3930*/  @P0 EXIT ;  /* 0x000000000000094d */ /* 0x004fea0003800000 */
[----:B------:R-:W-:Y:S05]  /*3940*/  BRA `(.L_x_70) ;  /* 0xfffffffc00ec7947 */ /* 0x000fea000383ffff */
.L_x_63:
[----:B------:R-:W-:Y:S05]  /*3950*/  BRA.U UP5, `(.L_x_71) ;  /* 0x0000000d05847547 */ /* 0x000fea000b800000 */
[----:B------:R-:W2:Y:S01]  /*3960*/  S2UR UR7, SR_CgaCtaId ;  /* 0x00000000000779c3 */ /* 0x000ea20000008800 */
[----:B------:R-:W-:Y:S01]  /*3970*/  UMOV UR4, 0x40 ;  /* 0x0000004000047882 */ /* 0x000fe20000000000 */
[----:B------:R-:W-:Y:S01]  /*3980*/  NOP ;  /* 0x0000000000007918 */ /* 0x000fe20000000000 */
[----:B------:R-:W-:Y:S01]  /*3990*/  UMOV UR6, 0x400 ;  /* 0x0000040000067882 */ /* 0x000fe20000000000 */
[----:B--2---:R-:W-:Y:S02]  /*39a0*/  ULEA UR5, UR7, UR4, 0x18 ;  /* 0x0000000407057291 */ /* 0x004fe4000f8ec0ff */
[----:B------:R-:W-:-:S07]  /*39b0*/  ULEA UR6, UR7, UR6, 0x18 ;  /* 0x0000000607067291 */ /* 0x000fce000f8ec0ff */
[----:B------:R-:W2:Y:S02]  /*39c0*/  LDS.U8 R0, [UR5+0x1c] ;  /* 0x00001c05ff007984 */ /* 0x000ea40008000000 */
[----:B--2---:R-:W-:-:S13]  /*39d0*/  ISETP.NE.AND P0, PT, R0, RZ, PT ;  /* 0x000000ff0000720c */ /* 0x004fda0003f05270 */
[----:B------:R-:W-:Y:S05]  /*39e0*/  @P0 BRA `(.L_x_72) ;  /* 0x0000000000580947 */ /* 0x000fea0003800000 */
[----:B------:R-:W-:-:S13]  /*39f0*/  ELECT P0, URZ, PT ;  /* 0x0000000000ff782f */ /* 0x000fda0003800000 */
[----:B------:R-:W-:Y:S05]  /*3a00*/  @!P0 BRA `(.L_x_73) ;  /* 0x0000000000608947 */ /* 0x000fea0003800000 */
[----:B------:R-:W-:Y:S01]  /*3a10*/  UMOV UR4, 0x10 ;  /* 0x0000001000047882 */ /* 0x000fe20000000000 */
[----:B------:R-:W-:Y:S01]  /*3a20*/  HFMA2 R0, -RZ, RZ, 0, 5.9604644775390625e-08 ;  /* 0x00000001ff007431 */ /* 0x000fe200000001ff */
[----:B------:R-:W-:-:S03]  /*3a30*/  MOV R3, 0xffff ;  /* 0x0000ffff00037802 */ /* 0x000fc60000000f00 */
[----:B------:R-:W-:Y:S04]  /*3a40*/  DEPBAR.LE SB2, 0x36 ;  /* 0x0000ad800000791a */ /* 0x000fe80000000000 */
[----:B------:R-:W2:Y:S02]  /*3a50*/  UTCATOMSWS.FIND_AND_SET.ALIGN UP0, UR4, UR4 ;  /* 0x00000004000475e3 */ /* 0x000ea40008000800 */
[----:B--2---:R-:W-:Y:S01]  /*3a60*/  MOV R4, UR4 ;  /* 0x0000000400047c02 */ /* 0x004fe20008000f00 */
[----:B------:R-:W-:Y:S06]  /*3a70*/  BRA.U UP0, `(.L_x_74) ;  /* 0x0000000100187547 */ /* 0x000fec000b800000 */
.L_x_75:
[----:B------:R-:W-:Y:S05]  /*3a80*/  NANOSLEEP 0x64 ;  /* 0x000000640000795d */ /* 0x000fea0003800000 */
[----:B------:R-:W-:-:S05]  /*3a90*/  UMOV UR4, 0x10 ;  /* 0x0000001000047882 */ /* 0x000fca0000000000 */
[----:B------:R-:W-:Y:S04]  /*3aa0*/  DEPBAR.LE SB2, 0x36 ;  /* 0x0000ad800000791a */ /* 0x000fe80000000000 */
[----:B------:R-:W2:Y:S02]  /*3ab0*/  UTCATOMSWS.FIND_AND_SET.ALIGN UP0, UR4, UR4 ;  /* 0x00000004000475e3 */ /* 0x000ea40008000800 */
[----:B--2---:R-:W-:Y:S01]  /*3ac0*/  MOV R4, UR4 ;  /* 0x0000000400047c02 */ /* 0x004fe20008000f00 */
[----:B------:R-:W-:Y:S05]  /*3ad0*/  BRA.U !UP0, `(.L_x_75) ;  /* 0xfffffffd08e87547 */ /* 0x000fea000b83ffff */
.L_x_74:
[-C--:B------:R-:W-:Y:S02]  /*3ae0*/  SHF.L.U32 R3, R3, R4.reuse, RZ ;  /* 0x0000000403037219 */ /* 0x080fe400000006ff */
[----:B------:R-:W-:Y:S01]  /*3af0*/  SHF.L.U32 R0, R0, R4, RZ ;  /* 0x0000000400007219 */ /* 0x000fe200000006ff */
[----:B------:R-:W-:Y:S02]  /*3b00*/  IMAD.SHL.U32 R4, R4, 0x20, RZ ;  /* 0x0000002004047824 */ /* 0x000fe400078e00ff */
[----:B------:R2:W-:Y:S04]  /*3b10*/  ATOMS.OR RZ, [UR5+0x14], R3 ;  /* 0x00001403ffff798c */ /* 0x0005e8000b000005 */
[----:B------:R2:W-:Y:S04]  /*3b20*/  ATOMS.OR RZ, [UR5+0x18], R0 ;  /* 0x00001800ffff798c */ /* 0x0005e8000b000005 */
[----:B------:R2:W-:Y:S01]  /*3b30*/  STS [UR6+0x230], R4 ;  /* 0x00023004ff007988 */ /* 0x0005e20008000806 */
[----:B------:R-:W-:Y:S05]  /*3b40*/  BRA `(.L_x_73) ;  /* 0x0000000000107947 */ /* 0x000fea0003800000 */
.L_x_72:
[----:B------:R-:W-:Y:S02]  /*3b50*/  MOV R0, 0xffffffff ;  /* 0xffffffff00007802 */ /* 0x000fe40000000f00 */
[----:B------:R-:W-:-:S03]  /*3b60*/  MOV R4, 0x3b90 ;  /* 0x00003b9000047802 */ /* 0x000fc60000000f00 */
[----:B------:R2:W-:Y:S04]  /*3b70*/  STS [UR6+0x230], R0 ;  /* 0x00023000ff007988 */ /* 0x0005e80008000806 */
[----:B-12--5:R-:W-:Y:S05]  /*3b80*/  CALL.REL.NOINC `($__internal_1_$__cuda_sm10x_tcgen05_guardrail_trap_phase_invalid_during_alloc) ;  /* 0x00000074006c7944 */ /* 0x026fea0003c00000 */
.L_x_73:
[----:B------:R-:W-:Y:S05]  /*3b90*/  WARPSYNC.ALL ;  /* 0x0000000000007948 */ /* 0x000fea0003800000 */
[----:B------:R-:W3:Y:S01]  /*3ba0*/  S2UR UR4, SR_CgaCtaId ;  /* 0x00000000000479c3 */ /* 0x000ee20000008800 */
[----:B------:R-:W-:Y:S01]  /*3bb0*/  UMOV UR13, 0x400 ;  /* 0x00000400000d7882 */ /* 0x000fe20000000000 */
[----:B------:R-:W-:-:S06]  /*3bc0*/  NOP ;  /* 0x0000000000007918 */ /* 0x000fcc0000000000 */
[----:B------:R-:W-:Y:S06]  /*3bd0*/  BAR.ARV 0x6, 0xa0 ;  /* 0x0182800000007b1d */ /* 0x000fec0000002000 */
[----:B------:R-:W4:Y:S01]  /*3be0*/  LDCU UR5, c[0x0][0x38c] ;  /* 0x00007180ff0577ac */ /* 0x000f220008000800 */
[----:B------:R-:W-:Y:S01]  /*3bf0*/  LOP3.LUT R2, R2, 0xffff, RZ, 0xc0, !PT ;  /* 0x0000ffff02027812 */ /* 0x000fe200078ec0ff */
[----:B------:R-:W-:Y:S01]  /*3c00*/  IMAD.MOV.U32 R11, RZ, RZ, 0x1 ;  /* 0x00000001ff0b7424 */ /* 0x000fe200078e00ff */
[----:B------:R-:W-:Y:S01]  /*3c10*/  CS2R R8, SRZ ;  /* 0x0000000000087805 */ /* 0x000fe2000001ff00 */
[----:B------:R-:W1:Y:S01]  /*3c20*/  LDCU UR8, c[0x0][0x38c] ;  /* 0x00007180ff0877ac */ /* 0x000e620008000800 */
[----:B------:R-:W-:Y:S01]  /*3c30*/  R2UR UR15, R2 ;  /* 0x00000000020f72ca */ /* 0x000fe200000e0000 */
[----:B------:R-:W-:Y:S01]  /*3c40*/  IMAD.MOV.U32 R10, RZ, RZ, RZ ;  /* 0x000000ffff0a7224 */ /* 0x000fe200078e00ff */
[----:B------:R-:W-:Y:S01]  /*3c50*/  UMOV UR18, URZ ;  /* 0x000000ff00127c82 */ /* 0x000fe20008000000 */
[----:B------:R-:W-:Y:S01]  /*3c60*/  UMOV UR10, URZ ;  /* 0x000000ff000a7c82 */ /* 0x000fe20008000000 */
[----:B---3--:R-:W-:Y:S01]  /*3c70*/  ULEA UR13, UR4, UR13, 0x18 ;  /* 0x0000000d040d7291 */ /* 0x008fe2000f8ec0ff */
[----:B------:R-:W-:Y:S01]  /*3c80*/  UMOV UR20, 0x0 ;  /* 0x0000000000147882 */ /* 0x000fe20000000000 */
[----:B------:R-:W-:-:S02]  /*3c90*/  UMOV UR21, 0x4400010 ;  /* 0x0440001000157882 */ /* 0x000fc40000000000 */
[----:B------:R-:W-:Y:S02]  /*3ca0*/  UIADD3 UR6, UPT, UPT, UR13, 0x8800, URZ ;  /* 0x000088000d067890 */ /* 0x000fe4000fffe0ff */
[----:B------:R-:W-:Y:S02]  /*3cb0*/  UIADD3 UR7, UPT, UPT, UR13, 0x12000, URZ ;  /* 0x000120000d077890 */ /* 0x000fe4000fffe0ff */
[----:B----4-:R-:W-:Y:S01]  /*3cc0*/  UIADD3 UR5, UPT, UPT, UR5, 0xf, URZ ;  /* 0x0000000f05057890 */ /* 0x010fe2000fffe0ff */
[----:B--2---:R-:W2:Y:S01]  /*3cd0*/  LDS R0, [UR13+0x230] ;  /* 0x0002300dff007984 */ /* 0x004ea20008000800 */
[----:B------:R-:W-:Y:S02]  /*3ce0*/  USHF.R.U32.HI UR6, URZ, 0x4, UR6 ;  /* 0x00000004ff067899 */ /* 0x000fe40008011606 */
[----:B------:R-:W-:Y:S02]  /*3cf0*/  USHF.R.S32.HI UR4, URZ, 0x1f, UR5 ;  /* 0x0000001fff047899 */ /* 0x000fe40008011405 */
[----:B------:R-:W-:-:S02]  /*3d00*/  ULOP3.LUT UR6, UR6, 0x3fff, URZ, 0xc0, !UPT ;  /* 0x00003fff06067892 */ /* 0x000fc4000f8ec0ff */
[----:B------:R-:W-:Y:S02]  /*3d10*/  ULEA.HI UR4, UR4, UR5, URZ, 0x4 ;  /* 0x0000000504047291 */ /* 0x000fe4000f8f20ff */
[----:B------:R-:W-:Y:S02]  /*3d20*/  USHF.R.U32.HI UR5, URZ, 0x4, UR7 ;  /* 0x00000004ff057899 */ /* 0x000fe40008011607 */
[----:B------:R-:W-:Y:S02]  /*3d30*/  USHF.R.S32.HI UR22, URZ, 0x4, UR4 ;  /* 0x00000004ff167899 */ /* 0x000fe40008011404 */
[----:B------:R-:W-:Y:S02]  /*3d40*/  ULOP3.LUT UR5, UR5, 0x3fff, URZ, 0xc0, !UPT ;  /* 0x00003fff05057892 */ /* 0x000fe4000f8ec0ff */
[----:B------:R-:W-:Y:S02]  /*3d50*/  UISETP.LT.AND UP0, UPT, UR22, 0x1, UPT ;  /* 0x000000011600788c */ /* 0x000fe4000bf01270 */
[----:B------:R-:W-:-:S02]  /*3d60*/  ULOP3.LUT UR16, UR6, 0x10000, URZ, 0xfc, !UPT ;  /* 0x0001000006107892 */ /* 0x000fc4000f8efcff */
[----:B------:R-:W-:Y:S02]  /*3d70*/  USEL UR23, UR22, 0x1, !UP0 ;  /* 0x0000000116177887 */ /* 0x000fe4000c000000 */
[----:B------:R-:W-:Y:S02]  /*3d80*/  ULOP3.LUT UR17, UR5, 0x10000, URZ, 0xfc, !UPT ;  /* 0x0001000005117892 */ /* 0x000fe4000f8efcff */
[----:B------:R-:W-:Y:S02]  /*3d90*/  UIADD3 UR23, UPT, UPT, -UR23, URZ, URZ ;  /* 0x000000ff17177290 */ /* 0x000fe4000fffe1ff */
[----:B-1----:R-:W-:Y:S01]  /*3da0*/  UISETP.GE.AND UP4, UPT, UR8, 0x1, UPT ;  /* 0x000000010800788c */ /* 0x002fe2000bf86270 */
[----:B--2---:R-:W-:-:S15]  /*3db0*/  R2UR UR24, R0 ;  /* 0x00000000001872ca */ /* 0x004fde00000e0000 */
.L_x_82:
[----:B------:R-:W-:Y:S02]  /*3dc0*/  LEA R0, R10, UR13, 0x3 ;  /* 0x0000000d0a007c11 */ /* 0x000fe4000f8e18ff */
[----:B------:R-:W-:Y:S02]  /*3dd0*/  SHF.L.U32 R5, R9, 0x1f, RZ ;  /* 0x0000001f09057819 */ /* 0x000fe400000006ff */
[----:B------:R-:W-:Y:S01]  /*3de0*/  PLOP3.LUT P0, PT, PT, PT, UP4, 0x80, 0x8 ;  /* 0x000000000008781c */ /* 0x000fe20003f0f048 */
[----:B------:R-:W-:Y:S01]  /*3df0*/  VIADD R3, R0, 0x190 ;  /* 0x0000019000037836 */ /* 0x000fe20000000000 */
[----:B-1----:R-:W1:Y:S02]  /*3e00*/  SYNCS.PHASECHK.TRANS64.TRYWAIT P1, [R0+URZ+0x180], R5 ;  /* 0x00018005000075a7 */ /* 0x002e6400080211ff */
[----:B-1-3--:R-:W-:Y:S09]  /*3e10*/  @!P1 BRA `(.L_x_76) ;  /* 0x0000006800c89947 */ /* 0x00aff20003800000 */
.L_x_199:
[----:B------:R-:W-:Y:S01]  /*3e20*/  LEA R4, R10, UR13, 0x4 ;  /* 0x0000000d0a047c11 */ /* 0x000fe2000f8e20ff */
[----:B------:R-:W-:Y:S01]  /*3e30*/  @UP4 ULEA UR4, UR10, UR13, 0x3 ;  /* 0x0000000d0a044291 */ /* 0x000fe2000f8e18ff */
[----:B------:R-:W-:Y:S01]  /*3e40*/  PLOP3.LUT P2, PT, PT, PT, PT, 0x80, 0x8 ;  /* 0x000000000008781c */ /* 0x000fe20003f4f070 */
[----:B------:R-:W-:Y:S01]  /*3e50*/  ULEA UR19, UR18, UR13, 0x3 ;  /* 0x0000000d12137291 */ /* 0x000fe2000f8e18ff */
[----:B------:R-:W-:Y:S02]  /*3e60*/  PRMT R3, RZ, 0x654, R3 ;  /* 0x00000654ff037816 */ /* 0x000fe40000000003 */
[----:B-1----:R-:W1:Y:S01]  /*3e70*/  LDS.128 R4, [R4+0x210] ;  /* 0x0002100004047984 */ /* 0x002e620000000c00 */
[----:B------:R-:W-:Y:S02]  /*3e80*/  @P0 SHF.L.U32 R2, R8, 0x1f, RZ ;  /* 0x0000001f08020819 */ /* 0x000fe400000006ff */
[----:B------:R-:W-:Y:S01]  /*3e90*/  SHF.L.U32 R0, R11, 0x1f, RZ ;  /* 0x0000001f0b007819 */ /* 0x000fe200000006ff */
[----:B------:R-:W-:Y:S01]  /*3ea0*/  @!PT LDS RZ, [RZ] ;  /* 0x00000000fffff984 */ /* 0x000fe20000000800 */
[----:B------:R-:W-:Y:S01]  /*3eb0*/  @!PT LDS RZ, [RZ] ;  /* 0x00000000fffff984 */ /* 0x000fe20000000800 */
[----:B------:R-:W-:Y:S01]  /*3ec0*/  @!PT LDS RZ, [RZ] ;  /* 0x00000000fffff984 */ /* 0x000fe20000000800 */
[----:B------:R-:W-:Y:S01]  /*3ed0*/  @!PT LDS RZ, [RZ] ;  /* 0x00000000fffff984 */ /* 0x000fe20000000800 */
[----:B------:R2:W-:Y:S06]  /*3ee0*/  MEMBAR.ALL.CTA ;  /* 0x0000000000007992 */ /* 0x0005ec0000008000 */
[----:B--2---:R-:W2:Y:S02]  /*3ef0*/  FENCE.VIEW.ASYNC.S ;  /* 0x00000000000073c6 */ /* 0x004ea40000000000 */
[----:B--2---:R2:W-:Y:S01]  /*3f00*/  SYNCS.ARRIVE.TRANS64.RED.A1T0 RZ, [R3+URZ], RZ ;  /* 0x000000ff03ff79a7 */ /* 0x0045e200081004ff */
[----:B------:R2:W3:Y:S01]  /*3f10*/  @P0 SYNCS.PHASECHK.TRANS64.TRYWAIT P2, [UR4], R2 ;  /* 0x00000002ff0005a7 */ /* 0x0004e20008041104 */
[----:B-1----:R-:W-:Y:S01]  /*3f20*/  LOP3.LUT P1, RZ, R6, 0x1, RZ, 0xc0, !PT ;  /* 0x0000000106ff7812 */ /* 0x002fe2000782c0ff */
[----:B------:R-:W1:Y:S02]  /*3f30*/  SYNCS.PHASECHK.TRANS64.TRYWAIT P0, [UR19+0x1c0], R0 ;  /* 0x0001c000ff0075a7 */ /* 0x000e640008001113 */
[----:B-123--:R-:W-:Y:S10]  /*3f40*/  @!P0 BRA `(.L_x_77) ;  /* 0x0000006800908947 */ /* 0x00eff40003800000 */
.L_x_201:
[----:B------:R-:W-:Y:S01]  /*3f50*/  IADD3 R10, PT, PT, R10, 0x1, RZ ;  /* 0x000000010a0a7810 */ /* 0x000fe20007ffe0ff */
[----:B------:R-:W-:Y:S06]  /*3f60*/  BRA.U !UP4, `(.L_x_78) ;  /* 0x000000010ca07547 */ /* 0x000fec000b800000 */
[----:B------:R-:W-:Y:S02]  /*3f70*/  ULEA.HI UR4, UR18, UR18, URZ, 0x1 ;  /* 0x0000001212047291 */ /* 0x000fe4000f8f08ff */
[----:B------:R-:W-:Y:S02]  /*3f80*/  UPLOP3.LUT UP2, UPT, UPT, UPT, UPT, 0x40, 0x4 ;  /* 0x000000000004789c */ /* 0x000fe40003f4e870 */
[----:B------:R-:W-:Y:S02]  /*3f90*/  USHF.L.U32 UR5, UR4, 0x7, URZ ;  /* 0x0000000704057899 */ /* 0x000fe400080006ff */
[----:B------:R-:W-:Y:S02]  /*3fa0*/  ULOP3.LUT UR14, UR4, 0xffe, URZ, 0xc0, !UPT ;  /* 0x00000ffe040e7892 */ /* 0x000fe4000f8ec0ff */
[----:B------:R-:W-:Y:S02]  /*3fb0*/  ULOP3.LUT UR4, UR5, 0xffffff00, URZ, 0xc0, !UPT ;  /* 0xffffff0005047892 */ /* 0x000fe4000f8ec0ff */
[----:B------:R-:W-:-:S02]  /*3fc0*/  UIADD3 UR14, UPT, UPT, -UR14, UR18, URZ ;  /* 0x000000120e0e7290 */ /* 0x000fc4000fffe1ff */
[----:B------:R-:W-:Y:S01]  /*3fd0*/  UIADD3 UR4, UPT, UPT, UR24, UR4, URZ ;  /* 0x0000000418047290 */ /* 0x000fe2000fffe0ff */
[----:B------:R-:W-:Y:S01]  /*3fe0*/  UMOV UR12, UR23 ;  /* 0x00000017000c7c82 */ /* 0x000fe20008000000 */
[----:B------:R-:W-:Y:S02]  /*3ff0*/  UMOV UR11, UR22 ;  /* 0x00000016000b7c82 */ /* 0x000fe40008000000 */
[----:B------:R-:W-:Y:S01]  /*4000*/  ULEA UR14, UR14, UR4, 0x14 ;  /* 0x000000040e0e7291 */ /* 0x000fe2000f8ea0ff */
[----:B------:R-:W-:-:S11]  /*4010*/  UMOV UR5, UR10 ;  /* 0x0000000a00057c82 */ /* 0x000fd60008000000 */
.L_x_81:
[----:B------:R-:W-:Y:S02]  /*4020*/  UIADD3 UR12, UPT, UPT, UR12, 0x1, URZ ;  /* 0x000000010c0c7890 */ /* 0x000fe4000fffe0ff */
[----:B--2---:R-:W-:Y:S02]  /*4030*/  ULEA UR6, UR5, UR13, 0x3 ;  /* 0x0000000d05067291 */ /* 0x004fe4000f8e18ff */
[----:B------:R-:W-:Y:S01]  /*4040*/  UISETP.NE.AND UP3, UPT, UR12, URZ, UPT ;  /* 0x000000ff0c00728c */ /* 0x000fe2000bf65270 */
[----:B---3--:R-:W-:Y:S10]  /*4050*/  @P2 BRA `(.L_x_79) ;  /* 0x00000000000c2947 */ /* 0x008ff40003800000 */
[----:B-1----:R-:W-:Y:S04]  /*4060*/  SHF.L.U32 R3, R8, 0x1f, RZ ;  /* 0x0000001f08037819 */ /* 0x002fe800000006ff */
[----:B------:R-:W1:Y:S02]  /*4070*/  SYNCS.PHASECHK.TRANS64.TRYWAIT P0, [UR6], R3 ;  /* 0x00000003ff0075a7 */ /* 0x000e640008001106 */
[----:B-1----:R-:W-:Y:S05]  /*4080*/  @!P0 BRA `(.L_x_80) ;  /* 0x0000006800588947 */ /* 0x002fea0003800000 */
.L_x_79:
[----:B------:R-:W-:Y:S01]  /*4090*/  UISETP.NE.AND UP0, UPT, UR11, 0x1, UPT ;  /* 0x000000010b00788c */ /* 0x000fe2000bf05270 */
[----:B------:R-:W-:Y:S01]  /*40a0*/  PLOP3.LUT P2, PT, PT, PT, PT, 0x80, 0x8 ;  /* 0x000000000008781c */ /* 0x000fe20003f4f070 */
[----:B------:R-:W-:Y:S02]  /*40b0*/  UIADD3 UR4, UPT, UPT, UR5, 0x1, URZ ;  /* 0x0000000105047890 */ /* 0x000fe4000fffe0ff */
[----:B------:R-:W-:Y:S02]  /*40c0*/  ULEA UR8, UR5, UR17, 0x9 ;  /* 0x0000001105087291 */ /* 0x000fe4000f8e48ff */
[----:B------:R-:W-:Y:S01]  /*40d0*/  UISETP.NE.AND UP1, UPT, UR4, 0x13, UPT ;  /* 0x000000130400788c */ /* 0x000fe2000bf25270 */
[----:B------:R-:W-:Y:S01]  /*40e0*/  PLOP3.LUT P0, PT, PT, PT, UP0, 0x80, 0x8 ;  /* 0x000000000008781c */ /* 0x000fe20003f0f008 */
[----:B------:R-:W-:Y:S02]  /*40f0*/  UIADD3 UR11, UPT, UPT, UR11, -0x1, URZ ;  /* 0xffffffff0b0b7890 */ /* 0x000fe4000fffe0ff */
[----:B------:R-:W-:Y:S02]  /*4100*/  USEL UR7, URZ, 0x1, UP1 ;  /* 0x00000001ff077887 */ /* 0x000fe40008800000 */
[----:B------:R-:W-:Y:S01]  /*4110*/  USEL UR10, UR4, URZ, UP1 ;  /* 0x000000ff040a7287 */ /* 0x000fe20008800000 */
[----:B------:R-:W-:Y:S03]  /*4120*/  UMOV UR9, 0xc0004010 ;  /* 0xc000401000097882 */ /* 0x000fe60000000000 */
[----:B------:R-:W-:Y:S01]  /*4130*/  @UP0 ULEA UR4, UR10, UR13, 0x3 ;  /* 0x0000000d0a040291 */ /* 0x000fe2000f8e18ff */
[----:B------:R-:W-:Y:S01]  /*4140*/  LOP3.LUT R8, R8, UR7, RZ, 0x3c, !PT ;  /* 0x0000000708087c12 */ /* 0x000fe2000f8e3cff */
[----:B------:R-:W-:Y:S03]  /*4150*/  UMOV UR7, 0xc0004010 ;  /* 0xc000401000077882 */ /* 0x000fe60000000000 */
[----:B-1----:R-:W-:Y:S04]  /*4160*/  @P0 SHF.L.U32 R0, R8, 0x1f, RZ ;  /* 0x0000001f08000819 */ /* 0x002fe800000006ff */
[----:B------:R2:W3:Y:S01]  /*4170*/  @P0 SYNCS.PHASECHK.TRANS64.TRYWAIT P2, [UR4], R0 ;  /* 0x00000000ff0005a7 */ /* 0x0004e20008041104 */
[----:B------:R-:W-:Y:S02]  /*4180*/  UIADD3 UR4, UPT, UPT, UR6, 0x98, URZ ;  /* 0x0000009806047890 */ /* 0x000fe4000fffe0ff */
[----:B------:R-:W-:Y:S03]  /*4190*/  ULEA UR6, UR5, UR16, 0x7 ;  /* 0x0000001005067291 */ /* 0x000fe6000f8e38ff */
[----:B------:R-:W-:Y:S06]  /*41a0*/  UMOV UR5, UR10 ;  /* 0x0000000a00057c82 */ /* 0x000fec0008000000 */
[----:B------:R2:W-:Y:S01]  /*41b0*/  UTCHMMA gdesc[UR6], gdesc[UR8], tmem[UR14], tmem[UR20], idesc[UR21], UP2 ;  /* 0x00ff1408060075ea */ /* 0x0005e2000900000e */
[----:B------:R-:W-:Y:S01]  /*41c0*/  UPLOP3.LUT UP2, UPT, UPT, UPT, UPT, 0x80, 0x8 ;  /* 0x000000000008789c */ /* 0x000fe20003f4f070 */
[----:B------:R2:W-:Y:S01]  /*41d0*/  UTCBAR.MULTICAST [UR4], URZ, UR15 ;  /* 0x000000ff040073e9 */ /* 0x0005e2000800080f */
[----:B------:R-:W-:Y:S09]  /*41e0*/  BRA.U UP3, `(.L_x_81) ;  /* 0xfffffffd038c7547 */ /* 0x000ff2000b83ffff */
.L_x_78:
[----:B--2---:R-:W-:Y:S01]  /*41f0*/  UIADD3 UR4, UPT, UPT, UR18, 0x1, URZ ;  /* 0x0000000112047890 */ /* 0x004fe2000fffe0ff */
[C---:B------:R-:W-:Y:S01]  /*4200*/  ISETP.NE.AND P0, PT, R10.reuse, 0x2, PT ;  /* 0x000000020a00780c */ /* 0x040fe20003f05270 */
[----:B------:R-:W-:Y:S02]  /*4210*/  UIADD3 UR5, UPT, UPT, UR19, 0x1a0, URZ ;  /* 0x000001a013057890 */ /* 0x000fe4000fffe0ff */
[----:B------:R-:W-:Y:S01]  /*4220*/  UISETP.NE.AND UP0, UPT, UR4, 0x4, UPT ;  /* 0x000000040400788c */ /* 0x000fe2000bf05270 */
[----:B-1----:R-:W-:Y:S02]  /*4230*/  SEL R0, RZ, 0x1, P0 ;  /* 0x00000001ff007807 */ /* 0x002fe40000000000 */
[----:B------:R-:W-:Y:S01]  /*4240*/  SEL R10, R10, RZ, P0 ;  /* 0x000000ff0a0a7207 */ /* 0x000fe20000000000 */
[----:B------:R-:W-:Y:S01]  /*4250*/  USEL UR6, URZ, 0x1, UP0 ;  /* 0x00000001ff067887 */ /* 0x000fe20008000000 */
[----:B------:R-:W-:Y:S01]  /*4260*/  LOP3.LUT R9, R9, R0, RZ, 0x3c, !PT ;  /* 0x0000000009097212 */ /* 0x000fe200078e3cff */
[----:B------:R-:W-:Y:S01]  /*4270*/  USEL UR18, UR4, URZ, UP0 ;  /* 0x000000ff04127287 */ /* 0x000fe20008000000 */
[----:B------:R1:W-:Y:S03]  /*4280*/  UTCBAR [UR5], URZ ;  /* 0x000000ff050073e9 */ /* 0x0003e600080000ff */
[----:B------:R-:W-:Y:S01]  /*4290*/  LOP3.LUT R11, R11, UR6, RZ, 0x3c, !PT ;  /* 0x000000060b0b7c12 */ /* 0x000fe2000f8e3cff */
[----:B------:R-:W-:Y:S07]  /*42a0*/  @P1 BRA `(.L_x_82) ;  /* 0xfffffff800c41947 */ /* 0x000fee000383ffff */
[----:B------:R-:W2:Y:S01]  /*42b0*/  S2UR UR8, SR_CgaCtaId ;  /* 0x00000000000879c3 */ /* 0x000ea20000008800 */
[----:B------:R-:W-:Y:S01]  /*42c0*/  ELECT P0, URZ, PT ;  /* 0x0000000000ff782f */ /* 0x000fe20003800000 */
[----:B------:R-:W-:Y:S01]  /*42d0*/  IMAD.MOV.U32 R0, RZ, RZ, 0x1 ;  /* 0x00000001ff007424 */ /* 0x000fe200078e00ff */
[----:B------:R-:W-:Y:S01]  /*42e0*/  UIADD3 UR13, UPT, UPT, UR13, 0x1c0, URZ ;  /* 0x000001c00d0d7890 */ /* 0x000fe2000fffe0ff */
[----:B------:R-:W-:Y:S01]  /*42f0*/  SHF.L.U32 R3, R11, 0x1f, RZ ;  /* 0x0000001f0b037819 */ /* 0x000fe200000006ff */
[----:B------:R-:W-:-:S03]  /*4300*/  UMOV UR4, 0x40 ;  /* 0x0000004000047882 */ /* 0x000fc60000000000 */
[----:B------:R-:W-:Y:S01]  /*4310*/  UVIRTCOUNT.DEALLOC.SMPOOL 0x80 ;  /* 0x000000800000784c */ /* 0x000fe20000000000 */
[----:B--2---:R-:W-:Y:S02]  /*4320*/  ULEA UR8, UR8, UR4, 0x18 ;  /* 0x0000000408087291 */ /* 0x004fe4000f8ec0ff */
[----:B------:R-:W-:-:S07]  /*4330*/  ULEA UR4, UR18, UR13, 0x3 ;  /* 0x0000000d12047291 */ /* 0x000fce000f8e18ff */
[----:B------:R2:W-:Y:S02]  /*4340*/  @P0 STS.U8 [UR8+0x1c], R0 ;  /* 0x00001c00ff000988 */ /* 0x0005e40008000008 */
[----:B------:R-:W4:Y:S02]  /*4350*/  SYNCS.PHASECHK.TRANS64.TRYWAIT P0, [UR4], R3 ;  /* 0x00000003ff0075a7 */ /* 0x000f240008001104 */
[----:B--2-4-:R-:W-:Y:S05]  /*4360*/  @!P0 BRA `(.L_x_83) ;  /* 0x0000006400b88947 */ /* 0x014fea0003800000 */
.L_x_204:
[----:B------:R-:W-:-:S04]  /*4370*/  UIADD3 UR4, UPT, UPT, UR18, 0x1, URZ ;  /* 0x0000000112047890 */ /* 0x000fc8000fffe0ff */
[----:B------:R-:W-:-:S04]  /*4380*/  UISETP.NE.AND UP0, UPT, UR4, 0x4, UPT ;  /* 0x000000040400788c */ /* 0x000fc8000bf05270 */
[----:B------:R-:W-:Y:S02]  /*4390*/  USEL UR6, URZ, 0x1, UP0 ;  /* 0x00000001ff067887 */ /* 0x000fe40008000000 */
[----:B------:R-:W-:-:S04]  /*43a0*/  USEL UR4, UR4, URZ, UP0 ;  /* 0x000000ff04047287 */ /* 0x000fc80008000000 */
[----:B-1----:R-:W-:Y:S01]  /*43b0*/  ULEA UR5, UR4, UR13, 0x3 ;  /* 0x0000000d04057291 */ /* 0x002fe2000f8e18ff */
[----:B------:R-:W-:-:S04]  /*43c0*/  LOP3.LUT R2, R11, UR6, RZ, 0x3c, !PT ;  /* 0x000000060b027c12 */ /* 0x000fc8000f8e3cff */
[----:B--2---:R-:W-:-:S04]  /*43d0*/  SHF.L.U32 R3, R2, 0x1f, RZ ;  /* 0x0000001f02037819 */ /* 0x004fc800000006ff */
[----:B------:R-:W1:Y:S02]  /*43e0*/  SYNCS.PHASECHK.TRANS64.TRYWAIT P0, [UR5], R3 ;  /* 0x00000003ff0075a7 */ /* 0x000e640008001105 */
[----:B-1----:R-:W-:Y:S05]  /*43f0*/  @!P0 BRA `(.L_x_84) ;  /* 0x0000006400ac8947 */ /* 0x002fea0003800000 */
.L_x_206:
        /* <DEDUP_REMOVED lines=9> */
.L_x_208:
[----:B------:R-:W-:-:S04]  /*4490*/  UIADD3 UR4, UPT, UPT, UR4, 0x1, URZ ;  /* 0x0000000104047890 */ /* 0x000fc8000fffe0ff */
[----:B------:R-:W-:-:S04]  /*44a0*/  UISETP.NE.AND UP0, UPT, UR4, 0x4, UPT ;  /* 0x000000040400788c */ /* 0x000fc8000bf05270 */
[----:B------:R-:W-:Y:S02]  /*44b0*/  USEL UR5, URZ, 0x1, UP0 ;  /* 0x00000001ff057887 */ /* 0x000fe40008000000 */
[----:B------:R-:W-:-:S04]  /*44c0*/  USEL UR4, UR4, URZ, UP0 ;  /* 0x000000ff04047287 */ /* 0x000fc80008000000 */
[----:B------:R-:W-:Y:S01]  /*44d0*/  ULEA UR4, UR4, UR13, 0x3 ;  /* 0x0000000d04047291 */ /* 0x000fe2000f8e18ff */
[----:B-1----:R-:W-:-:S04]  /*44e0*/  LOP3.LUT R3, R2, UR5, RZ, 0x3c, !PT ;  /* 0x0000000502037c12 */ /* 0x002fc8000f8e3cff */
[----:B------:R-:W-:-:S04]  /*44f0*/  SHF.L.U32 R3, R3, 0x1f, RZ ;  /* 0x0000001f03037819 */ /* 0x000fc800000006ff */
[----:B------:R-:W1:Y:S02]  /*4500*/  SYNCS.PHASECHK.TRANS64.TRYWAIT P0, [UR4], R3 ;  /* 0x00000003ff0075a7 */ /* 0x000e640008001104 */
[----:B-1----:R-:W-:Y:S05]  /*4510*/  @!P0 BRA `(.L_x_86) ;  /* 0x0000006400948947 */ /* 0x002fea0003800000 */
.L_x_210:
[----:B------:R-:W-:Y:S01]  /*4520*/  NOP ;  /* 0x0000000000007918 */ /* 0x000fe20000000000 */
[----:B-1----:R-:W1:Y:S01]  /*4530*/  LDS R0, [UR8+0x14] ;  /* 0x00001408ff007984 */ /* 0x002e620008000800 */
[----:B------:R-:W-:Y:S01]  /*4540*/  ULOP3.LUT UR4, UR24, 0xffff, URZ, 0xc0, !UPT ;  /* 0x0000ffff18047892 */ /* 0x000fe2000f8ec0ff */
[----:B------:R-:W-:Y:S01]  /*4550*/  UMOV UR5, 0xffff ;  /* 0x0000ffff00057882 */ /* 0x000fe20000000000 */
[----:B------:R-:W-:Y:S02]  /*4560*/  UMOV UR6, 0x1 ;  /* 0x0000000100067882 */ /* 0x000fe40000000000 */
[----:B------:R-:W-:-:S04]  /*4570*/  USHF.R.U32.HI UR4, URZ, 0x5, UR4 ;  /* 0x00000005ff047899 */ /* 0x000fc80008011604 */
[----:B------:R-:W-:Y:S02]  /*4580*/  USHF.L.U32 UR5, UR5, UR4, URZ ;  /* 0x0000000405057299 */ /* 0x000fe400080006ff */
[----:B------:R-:W-:-:S04]  /*4590*/  USHF.L.U32 UR4, UR6, UR4, URZ ;  /* 0x0000000406047299 */ /* 0x000fc800080006ff */
[----:B-1----:R-:W-:-:S04]  /*45a0*/  LOP3.LUT R0, R0, UR5, RZ, 0xc0, !PT ;  /* 0x0000000500007c12 */ /* 0x002fc8000f8ec0ff */
[----:B------:R-:W-:-:S13]  /*45b0*/  ISETP.NE.AND P0, PT, R0, UR5, PT ;  /* 0x0000000500007c0c */ /* 0x000fda000bf05270 */
[----:B------:R-:W-:Y:S05]  /*45c0*/  @P0 BRA `(.L_x_87) ;  /* 0x0000000000580947 */ /* 0x000fea0003800000 */
[----:B------:R-:W1:Y:S02]  /*45d0*/  LDS R0, [UR8+0x18] ;  /* 0x00001808ff007984 */ /* 0x000e640008000800 */
[----:B-1----:R-:W-:-:S04]  /*45e0*/  LOP3.LUT R0, R0, UR4, RZ, 0xc0, !PT ;  /* 0x0000000400007c12 */ /* 0x002fc8000f8ec0ff */
[----:B------:R-:W-:-:S13]  /*45f0*/  ISETP.NE.AND P0, PT, R0, UR4, PT ;  /* 0x0000000400007c0c */ /* 0x000fda000bf05270 */
[----:B------:R-:W-:Y:S05]  /*4600*/  @P0 BRA `(.L_x_88) ;  /* 0x00000000003c0947 */ /* 0x000fea0003800000 */
[----:B------:R-:W1:Y:S01]  /*4610*/  S2R R2, SR_LANEID ;  /* 0x0000000000027919 */ /* 0x000e620000000000 */
[----:B------:R-:W-:Y:S01]  /*4620*/  ULOP3.LUT UR5, URZ, UR5, URZ, 0x33, !UPT ;  /* 0x00000005ff057292 */ /* 0x000fe2000f8e33ff */
[----:B------:R-:W-:Y:S01]  /*4630*/  LOP3.LUT R4, RZ, UR4, RZ, 0x33, !PT ;  /* 0x00000004ff047c12 */ /* 0x000fe2000f8e33ff */
[----:B------:R-:W-:Y:S02]  /*4640*/  VOTEU.ANY UR4, UPT, PT ;  /* 0x0000000000047886 */ /* 0x000fe400038e0100 */
[----:B------:R-:W-:Y:S01]  /*4650*/  UFLO.U32 UR4, UR4 ;  /* 0x00000004000472bd */ /* 0x000fe200080e0000 */
[----:B------:R-:W2:Y:S01]  /*4660*/  REDUX UR6, R4 ;  /* 0x00000000040673c4 */ /* 0x000ea20000000000 */
[----:B------:R-:W-:-:S06]  /*4670*/  IMAD.U32 R0, RZ, RZ, UR5 ;  /* 0x00000005ff007e24 */ /* 0x000fcc000f8e00ff */
[----:B------:R4:W-:Y:S01]  /*4680*/  UTCATOMSWS.AND URZ, UR5 ;  /* 0x0000000500ff79e3 */ /* 0x0009e20008000000 */
[----:B------:R-:W3:Y:S01]  /*4690*/  REDUX UR7, R0 ;  /* 0x00000000000773c4 */ /* 0x000ee20000000000 */
[----:B-1----:R-:W-:Y:S01]  /*46a0*/  ISETP.EQ.U32.AND P0, PT, R2, UR4, PT ;  /* 0x0000000402007c0c */ /* 0x002fe2000bf02070 */
[----:B--2---:R-:W-:Y:S01]  /*46b0*/  IMAD.U32 R2, RZ, RZ, UR6 ;  /* 0x00000006ff027e24 */ /* 0x004fe2000f8e00ff */
[----:B---3--:R-:W-:-:S11]  /*46c0*/  MOV R3, UR7 ;  /* 0x0000000700037c02 */ /* 0x008fd60008000f00 */
[----:B------:R4:W-:Y:S04]  /*46d0*/  @P0 ATOMS.AND RZ, [UR8+0x14], R3 ;  /* 0x00001403ffff098c */ /* 0x0009e8000a800008 */
[----:B------:R4:W-:Y:S01]  /*46e0*/  @P0 ATOMS.AND RZ, [UR8+0x18], R2 ;  /* 0x00001802ffff098c */ /* 0x0009e2000a800008 */
[----:B------:R-:W-:Y:S05]  /*46f0*/  BRA `(.L_x_89) ;  /* 0x0000000000147947 */ /* 0x000fea0003800000 */
.L_x_88:
[----:B------:R-:W-:Y:S02]  /*4700*/  MOV R2, 0x4720 ;  /* 0x0000472000027802 */ /* 0x000fe40000000f00 */
[----:B---3-5:R-:W-:Y:S05]  /*4710*/  CALL.REL.NOINC `($__internal_0_$__cuda_sm10x_tcgen05_guardrail_trap_col_being_dealloced_not_returned_by_alloc) ;  /* 0x00000068007c7944 */ /* 0x028fea0003c00000 */
[----:B------:R-:W-:Y:S05]  /*4720*/  BRA `(.L_x_89) ;  /* 0x0000000000087947 */ /* 0x000fea0003800000 */
.L_x_87:
[----:B------:R-:W-:Y:S02]  /*4730*/  MOV R2, 0x4750 ;  /* 0x0000475000027802 */ /* 0x000fe40000000f00 */
[----:B---3-5:R-:W-:Y:S05]  /*4740*/  CALL.REL.NOINC `($__internal_2_$__cuda_sm10x_tcgen05_guardrail_trap_unallocated_columns_being_dealloced) ;  /* 0x0000006800887944 */ /* 0x028fea0003c00000 */
.L_x_89:
[----:B------:R-:W-:Y:S01]  /*4750*/  NOP ;  /* 0x0000000000007918 */ /* 0x000fe20000000000 */
[----:B----4-:R-:W-:Y:S05]  /*4760*/  EXIT ;  /* 0x000000000000794d */ /* 0x010fea0003800000 */
.L_x_71:
[----:B------:R-:W-:-:S09]  /*4770*/  UISETP.NE.OR UP0, UPT, UR18, 0x3, !UP3 ;  /* 0x000000031200788c */ /* 0x000fd2000df05670 */
[----:B------:R-:W-:Y:S05]  /*4780*/  BRA.U UP0, `(.L_x_90) ;  /* 0x0000001100887547 */ /* 0x000fea000b800000 */
[----:B------:R-:W2:Y:S01]  /*4790*/  LDCU.64 UR4, c[0x0][0x888] ;  /* 0x00011100ff0477ac */ /* 0x000ea20008000a00 */
[----:B------:R-:W3:Y:S01]  /*47a0*/  S2UR UR8, SR_CgaCtaId ;  /* 0x00000000000879c3 */ /* 0x000ee20000008800 */
[----:B------:R-:W-:Y:S02]  /*47b0*/  HFMA2 R9, -RZ, RZ, 0, 0 ;  /* 0x00000000ff097431 */ /* 0x000fe400000001ff */
[----:B------:R-:W-:Y:S01]  /*47c0*/  IMAD.MOV.U32 R11, RZ, RZ, 0x1 ;  /* 0x00000001ff0b7424 */ /* 0x000fe200078e00ff */
[----:B------:R-:W4:Y:S01]  /*47d0*/  LDCU UR40, c[0x0][0x370] ;  /* 0x00006e00ff2877ac */ /* 0x000f220008000800 */
[----:B------:R-:W-:Y:S01]  /*47e0*/  IMAD.MOV.U32 R10, RZ, RZ, RZ ;  /* 0x000000ffff0a7224 */ /* 0x000fe200078e00ff */
[----:B------:R-:W-:Y:S01]  /*47f0*/  MOV R3, 0x2000 ;  /* 0x0000200000037802 */ /* 0x000fe20000000f00 */
[----:B------:R-:W4:Y:S01]  /*4800*/  LDCU.128 UR44, c[0x0][0xb10] ;  /* 0x00016200ff2c77ac */ /* 0x000f220008000c00 */
[----:B------:R-:W1:Y:S01]  /*4810*/  LDC.64 R12, c[0x0][0x348] ;  /* 0x0000d200ff0c7b82 */ /* 0x000e620000000a00 */
[----:B------:R-:W3:Y:S01]  /*4820*/  LDCU UR37, c[0x0][0x374] ;  /* 0x00006e80ff2577ac */ /* 0x000ee20008000800 */
[----:B------:R-:W3:Y:S01]  /*4830*/  LDCU.64 UR38, c[0x0][0x890] ;  /* 0x00011200ff2677ac */ /* 0x000ee20008000a00 */
[----:B------:R-:W3:Y:S01]  /*4840*/  LDCU UR15, c[0x0][0xb0c] ;  /* 0x00016180ff0f77ac */ /* 0x000ee20008000800 */
[----:B--2---:R-:W-:Y:S01]  /*4850*/  UISETP.NE.U32.AND UP0, UPT, UR4, URZ, UPT ;  /* 0x000000ff0400728c */ /* 0x004fe2000bf05070 */
[----:B------:R-:W2:Y:S01]  /*4860*/  LDCU UR54, c[0x0][0xb20] ;  /* 0x00016400ff3677ac */ /* 0x000ea20008000800 */
[----:B------:R-:W2:Y:S01]  /*4870*/  LDCU UR4, c[0x0][0xb30] ;  /* 0x00016600ff0477ac */ /* 0x000ea20008000800 */
[----:B------:R-:W-:Y:S01]  /*4880*/  UMOV UR21, 0x400 ;  /* 0x0000040000157882 */ /* 0x000fe20000000000 */
[----:B----4-:R-:W-:-:S02]  /*4890*/  UIMAD.WIDE.U32 UR52, UR40, UR44, URZ ;  /* 0x0000002c283472a5 */ /* 0x010fc4000f8e00ff */
[----:B---3--:R-:W-:Y:S02]  /*48a0*/  UIMAD.WIDE.U32 UR6, UR37, UR47, URZ ;  /* 0x0000002f250672a5 */ /* 0x008fe4000f8e00ff */
[----:B------:R-:W-:Y:S02]  /*48b0*/  ULEA UR21, UR8, UR21, 0x18 ;  /* 0x0000001508157291 */ /* 0x000fe4000f8ec0ff */
[----:B------:R-:W-:Y:S02]  /*48c0*/  UISETP.NE.U32.AND UP6, UPT, UR38, URZ, UPT ;  /* 0x000000ff2600728c */ /* 0x000fe4000bfc5070 */
[----:B------:R-:W-:Y:S02]  /*48d0*/  UIADD3 UR43, UPT, UPT, UR21, 0x148, URZ ;  /* 0x00000148152b7890 */ /* 0x000fe4000fffe0ff */
[----:B------:R-:W-:Y:S02]  /*48e0*/  UIADD3 UR33, UPT, UPT, UR21, 0x130, URZ ;  /* 0x0000013015217890 */ /* 0x000fe4000fffe0ff */
[----:B------:R-:W-:-:S02]  /*48f0*/  UIADD3 UR25, UPT, UPT, UR21, 0x138, URZ ;  /* 0x0000013815197890 */ /* 0x000fc4000fffe0ff */
[----:B------:R-:W-:Y:S02]  /*4900*/  UIADD3 UR17, UPT, UPT, UR21, 0x140, URZ ;  /* 0x0000014015117890 */ /* 0x000fe4000fffe0ff */
[----:B------:R-:W-:Y:S02]  /*4910*/  UISETP.NE.AND.EX UP5, UPT, UR5, URZ, UPT, UP0 ;  /* 0x000000ff0500728c */ /* 0x000fe4000bfa5300 */
[----:B------:R-:W-:Y:S01]  /*4920*/  UISETP.NE.AND UP0, UPT, UR42, 0x1, UPT ;  /* 0x000000012a00788c */ /* 0x000fe2000bf05270 */
[----:B------:R-:W-:Y:S01]  /*4930*/  UMOV UR52, UR53 ;  /* 0x0000003500347c82 */ /* 0x000fe20008000000 */
[----:B------:R-:W-:Y:S01]  /*4940*/  UMOV UR51, UR7 ;  /* 0x0000000700337c82 */ /* 0x000fe20008000000 */
[----:B------:R-:W-:Y:S02]  /*4950*/  USEL UR41, URZ, 0x1, UP4 ;  /* 0x00000001ff297887 */ /* 0x000fe4000a000000 */
[----:B------:R-:W-:Y:S02]  /*4960*/  UISETP.NE.AND UP0, UPT, UR15, 0x1, UPT ;  /* 0x000000010f00788c */ /* 0x000fe4000bf05270 */
[----:B------:R-:W-:-:S02]  /*4970*/  UPLOP3.LUT UP4, UPT, UPT, UPT, UPT, 0x40, 0x4 ;  /* 0x000000000004789c */ /* 0x000fc40003f8e870 */
[----:B------:R-:W-:Y:S01]  /*4980*/  UISETP.GE.AND UP2, UPT, UR42, 0x1, UPT ;  /* 0x000000012a00788c */ /* 0x000fe2000bf46270 */
[----:B------:R-:W3:Y:S01]  /*4990*/  LDCU.64 UR22, c[0x0][0xb28] ;  /* 0x00016500ff1677ac */ /* 0x000ee20008000a00 */
[----:B------:R-:W-:Y:S02]  /*49a0*/  UISETP.NE.AND.EX UP6, UPT, UR39, URZ, UPT, UP6 ;  /* 0x000000ff2700728c */ /* 0x000fe4000bfc5360 */
[----:B------:R-:W-:Y:S02]  /*49b0*/  UPRMT UR43, UR8, 0x654, UR43 ;  /* 0x00000654082b7896 */ /* 0x000fe4000800002b */
[----:B------:R-:W-:Y:S02]  /*49c0*/  UPRMT UR50, UR8, 0x654, UR33 ;  /* 0x0000065408327896 */ /* 0x000fe40008000021 */
[----:B------:R-:W-:Y:S02]  /*49d0*/  UPRMT UR49, UR8, 0x654, UR25 ;  /* 0x0000065408317896 */ /* 0x000fe40008000019 */
[----:B------:R-:W-:-:S02]  /*49e0*/  UPRMT UR48, UR8, 0x654, UR17 ;  /* 0x0000065408307896 */ /* 0x000fc40008000011 */
[----:B------:R-:W-:Y:S02]  /*49f0*/  USHF.R.U32.HI UR52, URZ, UR45, UR52 ;  /* 0x0000002dff347299 */ /* 0x000fe40008011634 */
[----:B--2---:R-:W-:Y:S02]  /*4a00*/  USHF.R.U32.HI UR51, URZ, UR54, UR51 ;  /* 0x00000036ff337299 */ /* 0x004fe40008011633 */
[----:B------:R-:W-:Y:S02]  /*4a10*/  UISETP.NE.AND UP0, UPT, UR46, 0x1, UPT ;  /* 0x000000012e00788c */ /* 0x000fe4000bf05270 */
[----:B-1----:R-:W-:-:S11]  /*4a20*/  UISETP.NE.AND UP3, UPT, UR4, 0x1, UPT ;  /* 0x000000010400788c */ /* 0x002fd6000bf65270 */
.L_x_101:
[C---:B------:R-:W-:Y:S02]  /*4a30*/  LEA R8, R10.reuse, UR21, 0x3 ;  /* 0x000000150a087c11 */ /* 0x040fe4000f8e18ff */
[----:B------:R-:W-:Y:S02]  /*4a40*/  SHF.L.U32 R5, R9, 0x1f, RZ ;  /* 0x0000001f09057819 */ /* 0x000fe400000006ff */
[----:B------:R-:W-:Y:S02]  /*4a50*/  LEA R6, R10, UR21, 0x4 ;  /* 0x000000150a067c11 */ /* 0x000fe4000f8e20ff */
[----:B-1----:R-:W1:Y:S02]  /*4a60*/  SYNCS.PHASECHK.TRANS64.TRYWAIT P0, [R8+URZ+0x180], R5 ;  /* 0x00018005080075a7 */ /* 0x002e6400080011ff */
[----:B-1----:R-:W-:Y:S05]  /*4a70*/  @!P0 BRA `(.L_x_91) ;  /* 0x0000006000548947 */ /* 0x002fea0003800000 */
.L_x_211:
[----:B-1----:R-:W1:Y:S01]  /*4a80*/  LDS.128 R4, [R6+0x210] ;  /* 0x0002100006047984 */ /* 0x002e620000000c00 */
[----:B------:R-:W-:Y:S01]  /*4a90*/  UISETP.GE.AND UP0, UPT, UR42, 0x1, UPT ;  /* 0x000000012a00788c */ /* 0x000fe2000bf06270 */
[----:B------:R-:W-:Y:S01]  /*4aa0*/  @!PT LDS RZ, [RZ] ;  /* 0x00000000fffff984 */ /* 0x000fe20000000800 */
[----:B------:R-:W-:Y:S01]  /*4ab0*/  @!PT LDS RZ, [RZ] ;  /* 0x00000000fffff984 */ /* 0x000fe20000000800 */
[----:B------:R-:W-:Y:S01]  /*4ac0*/  @!PT LDS RZ, [RZ] ;  /* 0x00000000fffff984 */ /* 0x000fe20000000800 */
[----:B------:R-:W-:Y:S01]  /*4ad0*/  @!PT LDS RZ, [RZ] ;  /* 0x00000000fffff984 */ /* 0x000fe20000000800 */
[----:B------:R2:W-:Y:S06]  /*4ae0*/  MEMBAR.ALL.CTA ;  /* 0x0000000000007992 */ /* 0x0005ec0000008000 */
[----:B--2---:R-:W2:Y:S01]  /*4af0*/  FENCE.VIEW.ASYNC.S ;  /* 0x00000000000073c6 */ /* 0x004ea20000000000 */
[----:B-1----:R-:W-:Y:S11]  /*4b00*/  LOP3.LUT P0, RZ, R6, 0x1, RZ, 0xc0, !PT ;  /* 0x0000000106ff7812 */ /* 0x002ff6000780c0ff */
[----:B------:R-:W-:Y:S02]  /*4b10*/  @!UPT UIADD3 URZ, UPT, UPT, URZ, URZ, URZ ;  /* 0x000000fffffff290 */ /* 0x000fe4000fffe0ff */
[----:B--2---:R-:W-:Y:S01]  /*4b20*/  VOTEU.ANY UP2, P0 ;  /* 0x0000000000ff7886 */ /* 0x004fe20000040100 */
[----:B------:R-:W-:Y:S11]  /*4b30*/  PLOP3.LUT P0, PT, PT, PT, UP2, 0x80, 0x8 ;  /* 0x000000000008781c */ /* 0x000ff60003f0f028 */
[----:B------:R-:W-:Y:S02]  /*4b40*/  @!UPT UIADD3 URZ, UPT, UPT, URZ, URZ, URZ ;  /* 0x000000fffffff290 */ /* 0x000fe4000fffe0ff */
[----:B------:R-:W-:Y:S02]  /*4b50*/  @P0 SHF.R.U32.HI R0, RZ, 0x10, R5 ;  /* 0x00000010ff000819 */ /* 0x000fe40000011605 */
[----:B------:R-:W-:Y:S02]  /*4b60*/  @P0 MOV R2, R4 ;  /* 0x0000000400020202 */ /* 0x000fe40000000f00 */
[----:B------:R-:W-:Y:S01]  /*4b70*/  @P0 R2UR UR4, R0 ;  /* 0x00000000000402ca */ /* 0x000fe200000e0000 */
[----:B------:R-:W-:Y:S01]  /*4b80*/  VIADD R0, R8, 0x190 ;  /* 0x0000019008007836 */ /* 0x000fe20000000000 */
[----:B------:R-:W-:Y:S02]  /*4b90*/  @P0 LOP3.LUT R4, R5, 0xffff, RZ, 0xc0, !PT ;  /* 0x0000ffff05040812 */ /* 0x000fe400078ec0ff */
[----:B------:R-:W-:Y:S02]  /*4ba0*/  @P0 R2UR UR6, R2 ;  /* 0x00000000020602ca */ /* 0x000fe400000e0000 */
[----:B------:R-:W-:Y:S02]  /*4bb0*/  PRMT R0, RZ, 0x654, R0 ;  /* 0x00000654ff007816 */ /* 0x000fe40000000000 */
[----:B------:R-:W-:Y:S02]  /*4bc0*/  @P0 R2UR UR5, R4 ;  /* 0x00000000040502ca */ /* 0x000fe400000e0000 */
[----:B------:R1:W-:Y:S03]  /*4bd0*/  SYNCS.ARRIVE.TRANS64.RED.A1T0 RZ, [R0+URZ], RZ ;  /* 0x000000ff00ff79a7 */ /* 0x0003e600081004ff */
[----:B------:R-:W-:Y:S04]  /*4be0*/  @UP2 UMOV UR29, UR4 ;  /* 0x00000004001d2c82 */ /* 0x000fe80008000000 */
[----:B------:R-:W-:Y:S04]  /*4bf0*/  @UP2 UMOV UR14, UR6 ;  /* 0x00000006000e2c82 */ /* 0x000fe80008000000 */
[----:B------:R-:W-:Y:S01]  /*4c00*/  @UP2 UMOV UR13, UR5 ;  /* 0x00000005000d2c82 */ /* 0x000fe20008000000 */
[----:B------:R-:W-:Y:S05]  /*4c10*/  BRA.U !UP0, `(.L_x_92) ;  /* 0x0000000108c07547 */ /* 0x000fea000b800000 */
[----:B------:R-:W-:Y:S02]  /*4c20*/  UIMAD.WIDE.U32 UR18, UR13, UR47, URZ ;  /* 0x0000002f0d1272a5 */ /* 0x000fe4000f8e00ff */
[----:B------:R-:W-:Y:S02]  /*4c30*/  UP2UR UR16, UPR, URZ, 0x4 ;  /* 0x00000004ff107883 */ /* 0x000fe40008000000 */
[----:B------:R-:W-:Y:S02]  /*4c40*/  UISETP.NE.AND UP2, UPT, UR46, 0x1, UPT ;  /* 0x000000012e00788c */ /* 0x000fe4000bf45270 */
[----:B------:R-:W-:Y:S02]  /*4c50*/  UIMAD.WIDE.U32 UR26, UR14, UR44, URZ ;  /* 0x0000002c0e1a72a5 */ /* 0x000fe4000f8e00ff */
[----:B------:R-:W-:Y:S02]  /*4c60*/  USEL UR4, UR37, UR51, !UP2 ;  /* 0x0000003325047287 */ /* 0x000fe4000d000000 */
[----:B------:R-:W-:Y:S02]  /*4c70*/  UISETP.NE.AND UP0, UPT, UR15, 0x1, UPT ;  /* 0x000000010f00788c */ /* 0x000fe4000bf05270 */
[----:B------:R-:W-:Y:S02]  /*4c80*/  UP2UR UR20, UPR, URZ, 0x2 ;  /* 0x00000002ff147883 */ /* 0x000fe40008000000 */
[----:B------:R-:W-:Y:S02]  /*4c90*/  UISETP.NE.AND UP1, UPT, UR42, 0x1, UPT ;  /* 0x000000012a00788c */ /* 0x000fe4000bf25270 */
[----:B---3--:R-:W-:Y:S02]  /*4ca0*/  UIMAD.WIDE.U32 UR8, UR4, UR22, URZ ;  /* 0x00000016040872a5 */ /* 0x008fe4000f8e00ff */
[----:B------:R-:W-:Y:S01]  /*4cb0*/  USEL UR7, UR40, UR52, !UP0 ;  /* 0x0000003428077287 */ /* 0x000fe2000c000000 */
[----:B------:R-:W-:Y:S02]  /*4cc0*/  UMOV UR5, UR19 ;  /* 0x0000001300057c82 */ /* 0x000fe40008000000 */
[----:B------:R-:W-:Y:S02]  /*4cd0*/  USHF.R.U32.HI UR6, URZ, UR54, UR5 ;  /* 0x00000036ff067299 */ /* 0x000fe40008011605 */
[----:B------:R-:W-:Y:S02]  /*4ce0*/  UIMAD.WIDE.U32 UR10, UR7, UR22, URZ ;  /* 0x00000016070a72a5 */ /* 0x000fe4000f8e00ff */
[----:B------:R-:W-:Y:S02]  /*4cf0*/  USEL UR6, UR13, UR6, !UP2 ;  /* 0x000000060d067287 */ /* 0x000fe4000d000000 */
[----:B------:R-:W-:Y:S01]  /*4d00*/  UISETP.NE.AND UP2, UPT, UR16, URZ, UPT ;  /* 0x000000ff1000728c */ /* 0x000fe2000bf45270 */
[----:B------:R-:W-:Y:S02]  /*4d10*/  UMOV UR5, UR27 ;  /* 0x0000001b00057c82 */ /* 0x000fe40008000000 */
[----:B------:R-:W-:Y:S03]  /*4d20*/  USHF.R.U32.HI UR12, URZ, UR45, UR5 ;  /* 0x0000002dff0c7299 */ /* 0x000fe60008011605 */
[----:B------:R-:W-:Y:S02]  /*4d30*/  UMOV UR5, UR9 ;  /* 0x0000000900057c82 */ /* 0x000fe40008000000 */
[----:B------:R-:W-:Y:S03]  /*4d40*/  @UP1 USHF.R.U32.HI UR4, URZ, UR23, UR5 ;  /* 0x00000017ff041299 */ /* 0x000fe60008011605 */
[----:B------:R-:W-:Y:S01]  /*4d50*/  UMOV UR5, UR11 ;  /* 0x0000000b00057c82 */ /* 0x000fe20008000000 */
[----:B------:R-:W-:Y:S02]  /*4d60*/  UIMAD UR4, UR42, UR4, URZ ;  /* 0x000000042a0472a4 */ /* 0x000fe4000f8e02ff */
[----:B------:R-:W-:Y:S02]  /*4d70*/  @UP1 USHF.R.U32.HI UR7, URZ, UR23, UR5 ;  /* 0x00000017ff071299 */ /* 0x000fe40008011605 */
[----:B------:R-:W-:Y:S02]  /*4d80*/  USEL UR5, UR14, UR12, !UP0 ;  /* 0x0000000c0e057287 */ /* 0x000fe4000c000000 */
[----:B------:R-:W-:Y:S02]  /*4d90*/  UIMAD.WIDE.U32 UR10, UR6, UR22, URZ ;  /* 0x00000016060a72a5 */ /* 0x000fe4000f8e00ff */
[----:B------:R-:W-:Y:S02]  /*4da0*/  UIMAD UR8, UR42, UR7, URZ ;  /* 0x000000072a0872a4 */ /* 0x000fe4000f8e02ff */
[----:B------:R-:W-:Y:S03]  /*4db0*/  UISETP.GE.AND UP0, UPT, UR6, UR4, UPT ;  /* 0x000000040600728c */ /* 0x000fe6000bf06270 */
[----:B------:R-:W-:Y:S01]  /*4dc0*/  UMOV UR4, UR11 ;  /* 0x0000000b00047c82 */ /* 0x000fe20008000000 */
[----:B------:R-:W-:Y:S02]  /*4dd0*/  UISETP.GE.OR UP0, UPT, UR5, UR8, UP0 ;  /* 0x000000080500728c */ /* 0x000fe40008706670 */
[----:B------:R-:W-:Y:S02]  /*4de0*/  USHF.R.U32.HI UR4, URZ, UR23, UR4 ;  /* 0x00000017ff047299 */ /* 0x000fe40008011604 */
[----:B------:R-:W-:Y:S02]  /*4df0*/  UIMAD.WIDE.U32 UR8, UR5, UR22, URZ ;  /* 0x00000016050872a5 */ /* 0x000fe4000f8e00ff */
[----:B------:R-:W-:Y:S04]  /*4e00*/  USEL UR10, UR6, UR4, !UP1 ;  /* 0x00000004060a7287 */ /* 0x000fe8000c800000 */
[----:B------:R-:W-:Y:S01]  /*4e10*/  UIADD3 UR11, UPT, UPT, -UR10, URZ, URZ ;  /* 0x000000ff0a0b7290 */ /* 0x000fe2000fffe1ff */
[----:B------:R-:W-:Y:S02]  /*4e20*/  @!UP0 UMOV UR4, UR9 ;  /* 0x0000000900048c82 */ /* 0x000fe40008000000 */
[----:B------:R-:W-:Y:S02]  /*4e30*/  @!UP0 USHF.R.U32.HI UR4, URZ, UR23, UR4 ;  /* 0x00000017ff048299 */ /* 0x000fe40008011604 */
[----:B------:R-:W-:Y:S02]  /*4e40*/  UIMAD UR8, UR42, UR11, UR6 ;  /* 0x0000000b2a0872a4 */ /* 0x000fe4000f8e0206 */
[----:B------:R-:W-:Y:S02]  /*4e50*/  @!UP0 USEL UR4, UR5, UR4, !UP1 ;  /* 0x0000000405048287 */ /* 0x000fe4000c800000 */
[----:B------:R-:W-:Y:S02]  /*4e60*/  UISETP.NE.AND UP1, UPT, UR20, URZ, UPT ;  /* 0x000000ff1400728c */ /* 0x000fe4000bf25270 */
[----:B------:R-:W-:Y:S02]  /*4e70*/  @!UP0 UIMAD UR8, UR7, UR8, UR4 ;  /* 0x00000008070882a4 */ /* 0x000fe4000f8e0204 */
[----:B------:R-:W-:Y:S02]  /*4e80*/  @!UP0 UIADD3 UR9, UPT, UPT, UR10, -UR4, URZ ;  /* 0x800000040a098290 */ /* 0x000fe4000fffe0ff */
[----:B------:R-:W-:Y:S02]  /*4e90*/  UIADD3 UR4, UPT, UPT, -UR5, URZ, URZ ;  /* 0x000000ff05047290 */ /* 0x000fe4000fffe1ff */
[----:B------:R-:W-:Y:S02]  /*4ea0*/  UIADD3 UR7, UPT, UPT, -UR6, URZ, URZ ;  /* 0x000000ff06077290 */ /* 0x000fe4000fffe1ff */
[----:B------:R-:W-:Y:S02]  /*4eb0*/  @!UP0 UIMAD UR6, UR9, UR42, UR5 ;  /* 0x0000002a090682a4 */ /* 0x000fe4000f8e0205 */
[----:B------:R-:W-:Y:S02]  /*4ec0*/  UIMAD UR14, UR15, UR4, UR14 ;  /* 0x000000040f0e72a4 */ /* 0x000fe4000f8e020e */
[----:B------:R-:W-:Y:S01]  /*4ed0*/  UIMAD UR13, UR46, UR7, UR13 ;  /* 0x000000072e0d72a4 */ /* 0x000fe2000f8e020d */
[----:B------:R-:W-:Y:S02]  /*4ee0*/  @!UP0 UMOV UR5, UR8 ;  /* 0x0000000800058c82 */ /* 0x000fe40008000000 */
[----:B------:R-:W-:Y:S02]  /*4ef0*/  UIMAD UR14, UR5, UR15, UR14 ;  /* 0x0000000f050e72a4 */ /* 0x000fe4000f8e020e */
[----:B------:R-:W-:Y:S11]  /*4f00*/  UIMAD UR13, UR6, UR46, UR13 ;  /* 0x0000002e060d72a4 */ /* 0x000ff6000f8e020d */
[----:B------:R-:W-:Y:S01]  /*4f10*/  @!UPT UIADD3 URZ, UPT, UPT, URZ, URZ, URZ ;  /* 0x000000fffffff290 */ /* 0x000fe2000fffe0ff */
.L_x_92:
[----:B------:R-:W2:Y:S01]  /*4f20*/  @!UP3 LDCU.128 UR8, c[0x0][0xb10] ;  /* 0x00016200ff08b7ac */ /* 0x000ea20008000c00 */
[----:B------:R-:W-:Y:S02]  /*4f30*/  ISETP.NE.U32.AND P0, PT, RZ, UR38, PT ;  /* 0x00000026ff007c0c */ /* 0x000fe4000bf05070 */
[----:B------:R-:W-:Y:S02]  /*4f40*/  SHF.L.U32 R4, R11, 0x1f, RZ ;  /* 0x0000001f0b047819 */ /* 0x000fe400000006ff */
[----:B------:R-:W-:Y:S01]  /*4f50*/  ISETP.NE.AND.EX P0, PT, RZ, UR39, PT, P0 ;  /* 0x00000027ff007c0c */ /* 0x000fe2000bf05300 */
[----:B------:R-:W4:Y:S01]  /*4f60*/  @!UP3 LDCU UR5, c[0x0][0xb0c] ;  /* 0x00016180ff05b7ac */ /* 0x000f220008000800 */
[----:B------:R-:W-:Y:S02]  /*4f70*/  USHF.L.U32 UR35, UR30, 0x6, URZ ;  /* 0x000000061e237899 */ /* 0x000fe400080006ff */
[----:B------:R-:W-:Y:S02]  /*4f80*/  USHF.L.U32 UR34, UR31, 0x8, URZ ;  /* 0x000000081f227899 */ /* 0x000fe400080006ff */
[----:B--2---:R-:W-:Y:S07]  /*4f90*/  UIMAD.WIDE.U32 UR6, UR14, UR8, URZ ;  /* 0x000000080e0672a5 */ /* 0x004fee000f8e00ff */
[----:B------:R-:W-:Y:S01]  /*4fa0*/  @!UP3 UMOV UR4, UR7 ;  /* 0x000000070004bc82 */ /* 0x000fe20008000000 */
[----:B----4-:R-:W-:Y:S02]  /*4fb0*/  @!UP3 UISETP.NE.AND UP0, UPT, UR5, 0x1, UPT ;  /* 0x000000010500b88c */ /* 0x010fe4000bf05270 */
[----:B------:R-:W-:Y:S02]  /*4fc0*/  @!UP3 USHF.R.U32.HI UR4, URZ, UR9, UR4 ;  /* 0x00000009ff04b299 */ /* 0x000fe40008011604 */
[----:B------:R-:W-:Y:S02]  /*4fd0*/  UIMAD.WIDE.U32 UR6, UR13, UR11, URZ ;  /* 0x0000000b0d0672a5 */ /* 0x000fe4000f8e00ff */
[----:B------:R-:W-:Y:S02]  /*4fe0*/  @!UP3 USEL UR8, UR14, UR4, !UP0 ;  /* 0x000000040e08b287 */ /* 0x000fe4000c000000 */
[----:B------:R-:W-:Y:S03]  /*4ff0*/  @!UP3 UISETP.NE.AND UP0, UPT, UR10, 0x1, UPT ;  /* 0x000000010a00b88c */ /* 0x000fe6000bf05270 */
[----:B------:R-:W-:Y:S02]  /*5000*/  @!UP3 UMOV UR6, UR7 ;  /* 0x000000070006bc82 */ /* 0x000fe40008000000 */
[----:B------:R-:W2:Y:S02]  /*5010*/  @!UP3 LDCU UR4, c[0x0][0xb20] ;  /* 0x00016400ff04b7ac */ /* 0x000ea40008000800 */
[----:B--2---:R-:W-:Y:S04]  /*5020*/  @!UP3 USHF.R.U32.HI UR6, URZ, UR4, UR6 ;  /* 0x00000004ff06b299 */ /* 0x004fe80008011606 */
[----:B------:R-:W-:Y:S04]  /*5030*/  @!UP3 USEL UR6, UR13, UR6, !UP0 ;  /* 0x000000060d06b287 */ /* 0x000fe8000c000000 */
[----:B------:R-:W-:Y:S02]  /*5040*/  @!UP3 UIADD3 UR4, UPT, UPT, -UR8, UR6, URZ ;  /* 0x000000060804b290 */ /* 0x000fe4000fffe1ff */
[----:B------:R-:W-:Y:S02]  /*5050*/  @!UP3 UIADD3 UR6, UPT, UPT, UR8, -UR6, URZ ;  /* 0x800000060806b290 */ /* 0x000fe4000fffe0ff */
[----:B------:R-:W-:Y:S02]  /*5060*/  @!UP3 UIMAD UR14, UR4, UR5, UR14 ;  /* 0x00000005040eb2a4 */ /* 0x000fe4000f8e020e */
[----:B------:R-:W-:Y:S01]  /*5070*/  @!UP3 UIMAD UR13, UR6, UR10, UR13 ;  /* 0x0000000a060db2a4 */ /* 0x000fe2000f8e020d */
[----:B------:R-:W-:Y:S11]  /*5080*/  BRA.U UP4, `(.L_x_93) ;  /* 0x0000000104107547 */ /* 0x000ff6000b800000 */
[----:B-1----:R-:W-:Y:S04]  /*5090*/  MOV R0, UR41 ;  /* 0x0000002900007c02 */ /* 0x002fe80008000f00 */
[----:B------:R-:W-:Y:S04]  /*50a0*/  SHF.L.U32 R5, R0, 0x1f, RZ ;  /* 0x0000001f00057819 */ /* 0x000fe800000006ff */
[----:B------:R-:W1:Y:S02]  /*50b0*/  SYNCS.PHASECHK.TRANS64.TRYWAIT P1, [UR21+0x178], R5 ;  /* 0x00017805ff0075a7 */ /* 0x000e640008021115 */
[----:B-1----:R-:W-:Y:S05]  /*50c0*/  @!P1 BRA `(.L_x_94) ;  /* 0x0000005800d49947 */ /* 0x002fea0003800000 */
.L_x_93:
[----:B------:R-:W-:Y:S05]  /*50d0*/  BRA.U !UP6, `(.L_x_95) ;  /* 0x000000010e387547 */ /* 0x000fea000b800000 */
[----:B------:R-:W-:Y:S01]  /*50e0*/  UPLOP3.LUT UP1, UPT, UPT, UPT, UP5, 0x80, 0x8 ;  /* 0x000000000008789c */ /* 0x000fe20003f2f050 */
[----:B-1----:R-:W-:Y:S01]  /*50f0*/  HFMA2 R0, -RZ, RZ, 0, 5.9604644775390625e-08 ;  /* 0x00000001ff007431 */ /* 0x002fe200000001ff */
[----:B------:R-:W1:Y:S01]  /*5100*/  LDCU.64 UR8, c[0x0][0x358] ;  /* 0x00006b00ff0877ac */ /* 0x000e620008000a00 */
[----:B------:R-:W-:Y:S03]  /*5110*/  IMAD.MOV.U32 R81, RZ, RZ, 0x1 ;  /* 0x00000001ff517424 */ /* 0x000fe600078e00ff */
[----:B------:R-:W-:Y:S05]  /*5120*/  PLOP3.LUT P1, PT, PT, PT, UP1, 0x80, 0x8 ;  /* 0x000000000008781c */ /* 0x000fea0003f2f018 */
[----:B------:R-:W2:Y:S01]  /*5130*/  @UP1 LDCU.64 UR4, c[0x0][0x888] ;  /* 0x00011100ff0417ac */ /* 0x000ea20008000a00 */
[----:B------:R-:W-:Y:S07]  /*5140*/  @UP1 UIMAD UR6, UR36, UR38, URZ ;  /* 0x00000026240612a4 */ /* 0x000fee000f8e02ff */
[----:B------:R-:W-:Y:S01]  /*5150*/  @!P1 PRMT R81, R0, 0x7610, R81 ;  /* 0x0000761000519816 */ /* 0x000fe20000000051 */
[----:B--2---:R-:W-:Y:S06]  /*5160*/  @UP1 UIMAD.WIDE UR4, UR6, 0x4, UR4 ;  /* 0x00000004060418a5 */ /* 0x004fec000f8e0204 */
[----:B------:R-:W-:Y:S01]  /*5170*/  IMAD.U32 R6, RZ, RZ, UR4 ;  /* 0x00000004ff067e24 */ /* 0x000fe2000f8e00ff */
[----:B------:R-:W-:Y:S04]  /*5180*/  MOV R7, UR5 ;  /* 0x0000000500077c02 */ /* 0x000fe80008000f00 */
[----:B------:R-:W2:Y:S01]  /*5190*/  @!UP1 LDCU UR4, c[0x0][0x880] ;  /* 0x00011000ff0497ac */ /* 0x000ea20008000800 */
[----:B-1---5:R4:W5:Y:S02]  /*51a0*/  @P1 LDG.E R41, desc[UR8][R6.64] ;  /* 0x0000000806291981 */ /* 0x022964000c1e1900 */
[----:B--2-4-:R-:W-:Y:S07]  /*51b0*/  @!P1 IMAD.U32 R41, RZ, RZ, UR4 ;  /* 0x00000004ff299e24 */ /* 0x014fee000f8e00ff */
.L_x_95:
[----:B-----5:R-:W-:Y:S01]  /*51c0*/  @!P0 FSETP.EQ.AND P2, PT, R41, RZ, PT ;  /* 0x000000ff2900820b */ /* 0x020fe20003f42000 */
[----:B------:R-:W-:Y:S01]  /*51d0*/  @!UPT UIADD3 URZ, UPT, UPT, URZ, URZ, URZ ;  /* 0x000000fffffff290 */ /* 0x000fe2000fffe0ff */
[----:B------:R-:W-:Y:S11]  /*51e0*/  @!P0 BRA `(.L_x_96) ;  /* 0x0000000000148947 */ /* 0x000ff60003800000 */
[----:B------:R-:W-:Y:S02]  /*51f0*/  LOP3.LUT P0, RZ, R81, 0xff, RZ, 0xc0, !PT ;  /* 0x000000ff51ff7812 */ /* 0x000fe4000780c0ff */
[----:B------:R-:W-:Y:S04]  /*5200*/  PLOP3.LUT P2, PT, PT, PT, UP1, 0x80, 0x8 ;  /* 0x000000000008781c */ /* 0x000fe80003f4f018 */
[----:B------:R-:W-:Y:S07]  /*5210*/  PLOP3.LUT P2, PT, P2, PT, PT, 0x8, 0x80 ;  /* 0x000000000080781c */ /* 0x000fee000174e170 */
[----:B------:R-:W-:Y:S11]  /*5220*/  @P0 FSETP.EQ.AND P2, PT, R41, RZ, PT ;  /* 0x000000ff2900020b */ /* 0x000ff60003f42000 */
[----:B------:R-:W-:Y:S02]  /*5230*/  @!UPT UIADD3 URZ, UPT, UPT, URZ, URZ, URZ ;  /* 0x000000fffffff290 */ /* 0x000fe4000fffe0ff */
.L_x_96:
[----:B------:R-:W2:Y:S01]  /*5240*/  SYNCS.PHASECHK.TRANS64.TRYWAIT P0, [UR21+0x150], R4 ;  /* 0x00015004ff0075a7 */ /* 0x000ea20008001115 */
[----:B------:R-:W-:Y:S04]  /*5250*/  ELECT P1, URZ, PT ;  /* 0x0000000000ff782f */ /* 0x000fe80003820000 */
[----:B------:R-:W-:Y:S01]  /*5260*/  PLOP3.LUT P1, PT, P2, P1, PT, 0xf2, 0x2f ;  /* 0x00000000002f781c */ /* 0x000fe20001723e72 */
[----:B------:R-:W-:Y:S01]  /*5270*/  @!UPT UIADD3 URZ, UPT, UPT, URZ, URZ, URZ ;  /* 0x000000fffffff290 */ /* 0x000fe2000fffe0ff */
[----:B--2---:R-:W-:Y:S11]  /*5280*/  @!P0 BRA `(.L_x_97) ;  /* 0x00000058007c8947 */ /* 0x004ff60003800000 */
.L_x_214:
[----:B------:R-:W-:Y:S01]  /*5290*/  @!P1 IADD3 R2, P0, PT, R12, 0x580, RZ ;  /* 0x000005800c029810 */ /* 0x000fe20007f1e0ff */
[----:B------:R-:W-:Y:S01]  /*52a0*/  VOTEU.ALL UP0, P1 ;  /* 0x0000000000ff7886 */ /* 0x000fe20000800000 */
[----:B------:R-:W-:Y:S01]  /*52b0*/  UMOV UR6, 0x0 ;  /* 0x0000000000067882 */ /* 0x000fe20000000000 */
[----:B------:R-:W-:Y:S01]  /*52c0*/  UMOV UR7, 0x10000000 ;  /* 0x1000000000077882 */ /* 0x000fe20000000000 */
[----:B------:R-:W-:Y:S01]  /*52d0*/  @!P1 R2UR UR5, R2 ;  /* 0x00000000020592ca */ /* 0x000fe200000e0000 */
[----:B-1----:R-:W-:Y:S01]  /*52e0*/  @!P1 IMAD.X R0, RZ, RZ, R13, P0 ;  /* 0x000000ffff009224 */ /* 0x002fe200000e060d */
[----:B------:R-:W-:Y:S01]  /*52f0*/  @!UP0 UIADD3 UR32, UPT, UPT, UR21, 0x400, URZ ;  /* 0x0000040015208890 */ /* 0x000fe2000fffe0ff */
[----:B------:R-:W-:Y:S03]  /*5300*/  VOTEU.ALL UP0, P1 ;  /* 0x0000000000ff7886 */ /* 0x000fe60000800000 */
[----:B------:R-:W-:Y:S01]  /*5310*/  @!P1 R2UR UR4, R0 ;  /* 0x00000000000492ca */ /* 0x000fe200000e0000 */
[----:B------:R-:W-:Y:S06]  /*5320*/  @!P1 IMAD.MOV.U32 R0, RZ, RZ, 0x2000 ;  /* 0x00002000ff009424 */ /* 0x000fec00078e00ff */
[----:B------:R-:W-:Y:S06]  /*5330*/  IMAD.U32 R6, RZ, RZ, UR5 ;  /* 0x00000005ff067e24 */ /* 0x000fec000f8e00ff */
[----:B------:R-:W-:Y:S01]  /*5340*/  IMAD.U32 R7, RZ, RZ, UR4 ;  /* 0x00000004ff077e24 */ /* 0x000fe2000f8e00ff */
[----:B------:R-:W-:Y:S04]  /*5350*/  @!P1 R2UR UR4, R6 ;  /* 0x00000000060492ca */ /* 0x000fe800000e0000 */
[----:B------:R-:W-:Y:S11]  /*5360*/  @!P1 R2UR UR5, R7 ;  /* 0x00000000070592ca */ /* 0x000ff600000e0000 */
[----:B------:R-:W-:Y:S02]  /*5370*/  @!UPT UIADD3 URZ, UPT, UPT, URZ, URZ, URZ ;  /* 0x000000fffffff290 */ /* 0x000fe4000fffe0ff */
[----:B------:R1:W-:Y:S01]  /*5380*/  @!UP0 UTMALDG.3D [UR32], [UR4], desc[UR6] ;  /* 0x00000620040085b4 */ /* 0x0003e20008011000 */
[----:B------:R1:W-:Y:S01]  /*5390*/  @!P1 SYNCS.ARRIVE.TRANS64.RED.A0TR RZ, [UR21+0x130], R0 ;  /* 0x00013000ffff99a7 */ /* 0x0003e20008300415 */
[----:B------:R-:W-:Y:S01]  /*53a0*/  SYNCS.ARRIVE.TRANS64.RED.A1T0 RZ, [UR50], RZ ;  /* 0x000000ffffff79a7 */ /* 0x000fe20008100432 */
[----:B------:R-:W2:Y:S02]  /*53b0*/  SYNCS.PHASECHK.TRANS64.TRYWAIT P0, [UR21+0x158], R4 ;  /* 0x00015804ff0075a7 */ /* 0x000ea40008001115 */
[----:B-12---:R-:W-:Y:S05]  /*53c0*/  @!P0 BRA `(.L_x_98) ;  /* 0x0000005800448947 */ /* 0x006fea0003800000 */
.L_x_216:
[----:B------:R-:W-:Y:S01]  /*53d0*/  @!P1 IADD3 R2, P0, PT, R12, 0x580, RZ ;  /* 0x000005800c029810 */ /* 0x000fe20007f1e0ff */
[----:B------:R-:W-:Y:S01]  /*53e0*/  VOTEU.ALL UP0, P1 ;  /* 0x0000000000ff7886 */ /* 0x000fe20000800000 */
[----:B------:R-:W-:Y:S01]  /*53f0*/  UMOV UR6, 0x0 ;  /* 0x0000000000067882 */ /* 0x000fe20000000000 */
[----:B------:R-:W-:Y:S01]  /*5400*/  UMOV UR7, 0x10000000 ;  /* 0x1000000000077882 */ /* 0x000fe20000000000 */
[----:B------:R-:W-:Y:S01]  /*5410*/  @!P1 R2UR UR5, R2 ;  /* 0x00000000020592ca */ /* 0x000fe200000e0000 */
[----:B------:R-:W-:Y:S01]  /*5420*/  @!P1 IMAD.X R0, RZ, RZ, R13, P0 ;  /* 0x000000ffff009224 */ /* 0x000fe200000e060d */
[----:B------:R-:W-:Y:S02]  /*5430*/  @!UP0 UIADD3 UR26, UPT, UPT, UR34, 0x40, URZ ;  /* 0x00000040221a8890 */ /* 0x000fe4000fffe0ff */
[----:B------:R-:W-:Y:S02]  /*5440*/  @!UP0 UIADD3 UR24, UPT, UPT, UR21, 0x2400, URZ ;  /* 0x0000240015188890 */ /* 0x000fe4000fffe0ff */
[----:B------:R-:W-:Y:S01]  /*5450*/  @!P1 R2UR UR4, R0 ;  /* 0x00000000000492ca */ /* 0x000fe200000e0000 */
[----:B------:R-:W-:Y:S01]  /*5460*/  VOTEU.ALL UP0, P1 ;  /* 0x0000000000ff7886 */ /* 0x000fe20000800000 */
[----:B------:R-:W-:Y:S01]  /*5470*/  @!P1 IMAD.MOV.U32 R0, RZ, RZ, 0x2000 ;  /* 0x00002000ff009424 */ /* 0x000fe200078e00ff */
[----:B------:R-:W-:Y:S01]  /*5480*/  UMOV UR27, UR35 ;  /* 0x00000023001b7c82 */ /* 0x000fe20008000000 */
[----:B------:R-:W-:Y:S03]  /*5490*/  UMOV UR28, UR36 ;  /* 0x00000024001c7c82 */ /* 0x000fe60008000000 */
        /* <DEDUP_REMOVED lines=8> */
[----:B------:R-:W4:Y:S02]  /*5520*/  SYNCS.PHASECHK.TRANS64.TRYWAIT P0, [UR21+0x160], R4 ;  /* 0x00016004ff0075a7 */ /* 0x000f240008001115 */
[----:B--2-4-:R-:W-:Y:S05]  /*5530*/  @!P0 BRA `(.L_x_99) ;  /* 0x0000005800008947 */ /* 0x014fea0003800000 */
.L_x_218:
[----:B------:R-:W-:Y:S01]  /*5540*/  @!P1 IADD3 R2, P0, PT, R12, 0x580, RZ ;  /* 0x000005800c029810 */ /* 0x000fe20007f1e0ff */
[----:B------:R-:W-:Y:S01]  /*5550*/  VOTEU.ALL UP0, P1 ;  /* 0x0000000000ff7886 */ /* 0x000fe20000800000 */
[----:B------:R-:W-:Y:S01]  /*5560*/  UMOV UR6, 0x0 ;  /* 0x0000000000067882 */ /* 0x000fe20000000000 */
[----:B------:R-:W-:Y:S01]  /*5570*/  UMOV UR7, 0x10000000 ;  /* 0x1000000000077882 */ /* 0x000fe20000000000 */
[----:B------:R-:W-:Y:S01]  /*5580*/  @!P1 R2UR UR5, R2 ;  /* 0x00000000020592ca */ /* 0x000fe200000e0000 */
[----:B------:R-:W-:Y:S01]  /*5590*/  @!P1 IMAD.X R0, RZ, RZ, R13, P0 ;  /* 0x000000ffff009224 */ /* 0x000fe200000e060d */
[----:B------:R-:W-:Y:S01]  /*55a0*/  @!UP0 UIADD3 UR18, UPT, UPT, UR34, 0x80, URZ ;  /* 0x0000008022128890 */ /* 0x000fe2000fffe0ff */
[----:B------:R-:W-:Y:S01]  /*55b0*/  VIADD R10, R10, 0x1 ;  /* 0x000000010a0a7836 */ /* 0x000fe20000000000 */
        /* <DEDUP_REMOVED lines=16> */
.L_x_220:
[----:B------:R-:W-:Y:S01]  /*56c0*/  @!P1 IADD3 R2, P0, PT, R12, 0x580, RZ ;  /* 0x000005800c029810 */ /* 0x000fe20007f1e0ff */
[----:B------:R-:W-:Y:S01]  /*56d0*/  VOTEU.ALL UP0, P1 ;  /* 0x0000000000ff7886 */ /* 0x000fe20000800000 */
[----:B------:R-:W-:Y:S01]  /*56e0*/  UMOV UR6, 0x0 ;  /* 0x0000000000067882 */ /* 0x000fe20000000000 */
[----:B------:R-:W-:Y:S01]  /*56f0*/  UMOV UR7, 0x10000000 ;  /* 0x1000000000077882 */ /* 0x000fe20000000000 */
[----:B------:R-:W-:Y:S01]  /*5700*/  @!P1 R2UR UR5, R2 ;  /* 0x00000000020592ca */ /* 0x000fe200000e0000 */
[----:B------:R-:W-:Y:S01]  /*5710*/  @!P1 IMAD.X R0, RZ, RZ, R13, P0 ;  /* 0x000000ffff009224 */ /* 0x000fe200000e060d */
[----:B------:R-:W-:Y:S01]  /*5720*/  @!UP0 UIADD3 UR10, UPT, UPT, UR34, 0xc0, URZ ;  /* 0x000000c0220a8890 */ /* 0x000fe2000fffe0ff */
[----:B------:R-:W-:Y:S01]  /*5730*/  R2UR UR18, R83 ;  /* 0x00000000531272ca */ /* 0x000fe200000e0000 */
[----:B------:R-:W-:Y:S01]  /*5740*/  @!UP0 UIADD3 UR8, UPT, UPT, UR21, 0x6400, URZ ;  /* 0x0000640015088890 */ /* 0x000fe2000fffe0ff */
[----:B------:R-:W-:Y:S01]  /*5750*/  R2UR UR16, R84 ;  /* 0x00000000541072ca */ /* 0x000fe200000e0000 */
[----:B------:R-:W-:Y:S01]  /*5760*/  @!UP0 UIADD3 UR9, UPT, UPT, UR21, 0x148, URZ ;  /* 0x0000014815098890 */ /* 0x000fe2000fffe0ff */
[----:B------:R-:W-:Y:S01]  /*5770*/  @!P1 R2UR UR4, R0 ;  /* 0x00000000000492ca */ /* 0x000fe200000e0000 */
[----:B------:R-:W-:Y:S01]  /*5780*/  VOTEU.ALL UP0, P1 ;  /* 0x0000000000ff7886 */ /* 0x000fe20000800000 */
[----:B------:R-:W-:Y:S01]  /*5790*/  UMOV UR11, UR35 ;  /* 0x00000023000b7c82 */ /* 0x000fe20008000000 */
[----:B------:R-:W-:Y:S01]  /*57a0*/  UMOV UR12, UR36 ;  /* 0x00000024000c7c82 */ /* 0x000fe20008000000 */
[C---:B------:R-:W-:Y:S01]  /*57b0*/  ISETP.NE.AND P0, PT, R10.reuse, 0x2, PT ;  /* 0x000000020a00780c */ /* 0x040fe20003f05270 */
[----:B------:R-:W-:Y:S01]  /*57c0*/  UMOV UR36, UR29 ;  /* 0x0000001d00247c82 */ /* 0x000fe20008000000 */
[----:B-1----:R-:W-:Y:S01]  /*57d0*/  IMAD.U32 R4, RZ, RZ, UR5 ;  /* 0x00000005ff047e24 */ /* 0x002fe2000f8e00ff */
[----:B------:R-:W-:Y:S01]  /*57e0*/  LOP3.LUT R11, R11, 0x1, RZ, 0x3c, !PT ;  /* 0x000000010b0b7812 */ /* 0x000fe200078e3cff */
[----:B------:R-:W-:Y:S01]  /*57f0*/  UPLOP3.LUT UP4, UPT, UPT, UPT, UPT, 0x80, 0x8 ;  /* 0x000000000008789c */ /* 0x000fe20003f8f070 */
[----:B------:R-:W-:Y:S01]  /*5800*/  SEL R0, RZ, 0x1, P0 ;  /* 0x00000001ff007807 */ /* 0x000fe20000000000 */
[----:B------:R-:W-:Y:S01]  /*5810*/  UIADD3 UR31, UPT, UPT, UR13, UR18, URZ ;  /* 0x000000120d1f7290 */ /* 0x000fe2000fffe0ff */
[----:B------:R-:W-:Y:S01]  /*5820*/  SEL R10, R10, RZ, P0 ;  /* 0x000000ff0a0a7207 */ /* 0x000fe20000000000 */
[----:B------:R-:W-:Y:S01]  /*5830*/  UIADD3 UR30, UPT, UPT, UR14, UR16, URZ ;  /* 0x000000100e1e7290 */ /* 0x000fe2000fffe0ff */
[----:B------:R-:W-:Y:S01]  /*5840*/  IMAD.U32 R5, RZ, RZ, UR4 ;  /* 0x00000004ff057e24 */ /* 0x000fe2000f8e00ff */
[----:B------:R-:W-:Y:S02]  /*5850*/  @!P1 R2UR UR4, R4 ;  /* 0x00000000040492ca */ /* 0x000fe400000e0000 */
[----:B------:R-:W-:Y:S02]  /*5860*/  LOP3.LUT R9, R9, R0, RZ, 0x3c, !PT ;  /* 0x0000000009097212 */ /* 0x000fe400078e3cff */
[----:B------:R-:W-:Y:S11]  /*5870*/  @!P1 R2UR UR5, R5 ;  /* 0x00000000050592ca */ /* 0x000ff600000e0000 */
[----:B------:R-:W-:Y:S02]  /*5880*/  @!UPT UIADD3 URZ, UPT, UPT, URZ, URZ, URZ ;  /* 0x000000fffffff290 */ /* 0x000fe4000fffe0ff */
[----:B------:R1:W-:Y:S01]  /*5890*/  @!UP0 UTMALDG.3D [UR8], [UR4], desc[UR6] ;  /* 0x00000608040085b4 */ /* 0x0003e20008011000 */
[----:B------:R1:W-:Y:S01]  /*58a0*/  @!P1 SYNCS.ARRIVE.TRANS64.RED.A0TR RZ, [UR21+0x148], R3 ;  /* 0x00014803ffff99a7 */ /* 0x0003e20008300415 */
[----:B------:R-:W-:Y:S01]  /*58b0*/  SYNCS.ARRIVE.TRANS64.RED.A1T0 RZ, [UR43], RZ ;  /* 0x000000ffffff79a7 */ /* 0x000fe2000810042b */
[----:B------:R-:W-:Y:S05]  /*58c0*/  BRA.U UP2, `(.L_x_101) ;  /* 0xfffffff102587547 */ /* 0x000fea000b83ffff */
[----:B-1----:R-:W-:-:S04]  /*58d0*/  SHF.L.U32 R3, R11, 0x1f, RZ ;  /* 0x0000001f0b037819 */ /* 0x002fc800000006ff */
[----:B------:R-:W1:Y:S02]  /*58e0*/  SYNCS.PHASECHK.TRANS64.TRYWAIT P0, [UR21+0x150], R3 ;  /* 0x00015003ff0075a7 */ /* 0x000e640008001115 */
[----:B-1----:R-:W-:Y:S05]  /*58f0*/  @!P0 BRA `(.L_x_102) ;  /* 0x0000005400408947 */ /* 0x002fea0003800000 */
.L_x_222:
[----:B------:R-:W2:Y:S02]  /*5900*/  SYNCS.PHASECHK.TRANS64.TRYWAIT P0, [UR21+0x158], R3 ;  /* 0x00015803ff0075a7 */ /* 0x000ea40008001115 */
[----:B--2---:R-:W-:Y:S05]  /*5910*/  @!P0 BRA `(.L_x_103) ;  /* 0x0000005400508947 */ /* 0x004fea0003800000 */
.L_x_224:
[----:B------:R-:W2:Y:S02]  /*5920*/  SYNCS.PHASECHK.TRANS64.TRYWAIT P0, [UR21+0x160], R3 ;  /* 0x00016003ff0075a7 */ /* 0x000ea40008001115 */
[----:B--2---:R-:W-:Y:S05]  /*5930*/  @!P0 BRA `(.L_x_104) ;  /* 0x0000005400608947 */ /* 0x004fea0003800000 */
.L_x_226:
[----:B-1----:R-:W-:-:S07]  /*5940*/  MOV R0, UR21 ;  /* 0x0000001500007c02 */ /* 0x002fce0008000f00 */
.L_x_105:
[----:B-1----:R-:W-:-:S04]  /*5950*/  SHF.L.U32 R3, R11, 0x1f, RZ ;  /* 0x0000001f0b037819 */ /* 0x002fc800000006ff */
[----:B------:R1:W2:Y:S03]  /*5960*/  SYNCS.PHASECHK.TRANS64.TRYWAIT P0, [R0+URZ+0x168], R3 ;  /* 0x00016803000075a7 */ /* 0x0002a600080011ff */
[----:B--2---:R-:W-:Y:S05]  /*5970*/  @!P0 NANOSLEEP.SYNCS 0x989680 ;  /* 0x009896800000895d */ /* 0x004fea0003900000 */
[----:B------:R-:W2:Y:S02]  /*5980*/  @!P0 SYNCS.PHASECHK.TRANS64 P0, [R0+URZ+0x168], R3 ;  /* 0x00016803000085a7 */ /* 0x000ea400080010ff */
[----:B--23--:R-:W-:Y:S05]  /*5990*/  @P0 EXIT ;  /* 0x000000000000094d */ /* 0x00cfea0003800000 */
[----:B------:R-:W-:Y:S05]  /*59a0*/  BRA `(.L_x_105) ;  /* 0xfffffffc00e87947 */ /* 0x000fea000383ffff */
.L_x_90:
[----:B------:R-:W-:-:S06]  /*59b0*/  UISETP.GE.AND UP0, UPT, UR18, 0x4, UPT ;  /* 0x000000041200788c */ /* 0x000fcc000bf06270 */
[----:B------:R-:W-:-:S13]  /*59c0*/  PLOP3.LUT P0, PT, PT, PT, UP0, 0x80, 0x8 ;  /* 0x000000000008781c */ /* 0x000fda0003f0f008 */
[----:B-1----:R-:W-:Y:S05]  /*59d0*/  @!P0 EXIT ;  /* 0x000000000000894d */ /* 0x002fea0003800000 */
[----:B------:R-:W1:Y:S08]  /*59e0*/  S2UR UR4, SR_CgaCtaId ;  /* 0x00000000000479c3 */ /* 0x000e700000008800 */
[----:B------:R-:W-:Y:S01]  /*59f0*/  BAR.SYNC.DEFER_BLOCKING 0x6, 0xa0 ;  /* 0x0182800000007b1d */ /* 0x000fe20000010000 */
[C---:B------:R-:W-:Y:S01]  /*5a00*/  IMAD.SHL.U32 R5, R94.reuse, 0x40, RZ ;  /* 0x000000405e057824 */ /* 0x040fe200078e00ff */
[----:B------:R-:W-:Y:S01]  /*5a10*/  SHF.R.U32.HI R3, RZ, 0x1, R94 ;  /* 0x00000001ff037819 */ /* 0x000fe2000001165e */
[C---:B------:R-:W-:Y:S01]  /*5a20*/  IMAD.U32 R37, R94.reuse, 0x10000, RZ ;  /* 0x000100005e257824 */ /* 0x040fe200078e00ff */
[C---:B------:R-:W-:Y:S01]  /*5a30*/  R2P PR, R94.reuse, 0x6 ;  /* 0x000000065e007804 */ /* 0x040fe20000000000 */
[----:B------:R-:W-:Y:S01]  /*5a40*/  IMAD.SHL.U32 R80, R94, 0x20, RZ ;  /* 0x000000205e507824 */ /* 0x000fe200078e00ff */
[----:B------:R-:W-:-:S02]  /*5a50*/  UMOV UR44, 0x400 ;  /* 0x00000400002c7882 */ /* 0x000fc40000000000 */
[----:B------:R-:W2:Y:S01]  /*5a60*/  LDC.64 R78, c[0x0][0x8b0] ;  /* 0x00022c00ff4e7b82 */ /* 0x000ea20000000a00 */
[C---:B------:R-:W-:Y:S01]  /*5a70*/  LOP3.LUT R2, R5.reuse, 0x1c0, RZ, 0xc0, !PT ;  /* 0x000001c005027812 */ /* 0x040fe200078ec0ff */
[----:B------:R-:W-:Y:S01]  /*5a80*/  IMAD.MOV.U32 R92, RZ, RZ, 0x20 ;  /* 0x00000020ff5c7424 */ /* 0x000fe200078e00ff */
[----:B------:R-:W-:Y:S01]  /*5a90*/  LOP3.LUT R5, R5, 0x200, RZ, 0xc0, !PT ;  /* 0x0000020005057812 */ /* 0x000fe200078ec0ff */
[----:B------:R-:W-:Y:S01]  /*5aa0*/  IMAD.MOV.U32 R91, RZ, RZ, 0x1 ;  /* 0x00000001ff5b7424 */ /* 0x000fe200078e00ff */
[----:B------:R-:W-:Y:S01]  /*5ab0*/  LOP3.LUT R3, R2, 0x8, R3, 0xf8, !PT ;  /* 0x0000000802037812 */ /* 0x000fe200078ef803 */
[----:B------:R-:W-:Y:S01]  /*5ac0*/  IMAD.SHL.U32 R2, R94, 0x8, RZ ;  /* 0x000000085e027824 */ /* 0x000fe200078e00ff */
[----:B------:R-:W-:Y:S01]  /*5ad0*/  LOP3.LUT R37, R37, 0x600000, RZ, 0xc0, !PT ;  /* 0x0060000025257812 */ /* 0x000fe200078ec0ff */
[----:B------:R-:W3:Y:S01]  /*5ae0*/  LDC.64 R76, c[0x0][0x8a8] ;  /* 0x00022a00ff4c7b82 */ /* 0x000ee20000000a00 */
[----:B------:R-:W-:Y:S01]  /*5af0*/  LOP3.LUT R80, R5, 0xc00, R80, 0xf8, !PT ;  /* 0x00000c0005507812 */ /* 0x000fe200078ef850 */
[----:B------:R-:W-:Y:S01]  /*5b00*/  IMAD.MOV.U32 R36, RZ, RZ, RZ ;  /* 0x000000ffff247224 */ /* 0x000fe200078e00ff */
[----:B------:R-:W-:Y:S01]  /*5b10*/  LOP3.LUT R3, R3, 0x38, R2, 0x78, !PT ;  /* 0x0000003803037812 */ /* 0x000fe200078e7802 */
[----:B------:R-:W-:Y:S01]  /*5b20*/  IMAD.MOV.U32 R90, RZ, RZ, RZ ;  /* 0x000000ffff5a7224 */ /* 0x000fe200078e00ff */
[----:B------:R-:W-:-:S02]  /*5b30*/  SEL R93, R92, 0xffffffe0, !P2 ;  /* 0xffffffe05c5d7807 */ /* 0x000fc40005000000 */
[----:B------:R-:W-:Y:S02]  /*5b40*/  CS2R R88, SRZ ;  /* 0x0000000000587805 */ /* 0x000fe4000001ff00 */
[----:B------:R-:W-:Y:S01]  /*5b50*/  LOP3.LUT R80, R80, R3, RZ, 0xfc, !PT ;  /* 0x0000000350507212 */ /* 0x000fe200078efcff */
[----:B-1----:R-:W-:Y:S01]  /*5b60*/  ULEA UR44, UR4, UR44, 0x18 ;  /* 0x0000002c042c7291 */ /* 0x002fe2000f8ec0ff */
[----:B------:R-:W-:Y:S01]  /*5b70*/  LOP3.LUT R94, R94, 0x60, RZ, 0xc0, !PT ;  /* 0x000000605e5e7812 */ /* 0x000fe200078ec0ff */
[----:B------:R-:W1:Y:S01]  /*5b80*/  LDCU UR59, c[0x0][0x370] ;  /* 0x00006e00ff3b77ac */ /* 0x000e620008000800 */
[----:B------:R-:W-:Y:S01]  /*5b90*/  SEL R92, R92, 0xffffffe0, !P1 ;  /* 0xffffffe05c5c7807 */ /* 0x000fe20004800000 */
[----:B------:R-:W-:Y:S01]  /*5ba0*/  UIADD3 UR4, UPT, UPT, UR44, 0x400, URZ ;  /* 0x000004002c047890 */ /* 0x000fe2000fffe0ff */
[----:B------:R-:W4:Y:S04]  /*5bb0*/  LDCU UR43, c[0x0][0xb0c] ;  /* 0x00016180ff2b77ac */ /* 0x000f280008000800 */
[----:B------:R-:W1:Y:S01]  /*5bc0*/  LDS R0, [UR44+0x230] ;  /* 0x0002302cff007984 */ /* 0x000e620008000800 */
[----:B------:R-:W-:Y:S01]  /*5bd0*/  IMAD.U32 R86, RZ, RZ, UR4 ;  /* 0x00000004ff567e24 */ /* 0x000fe2000f8e00ff */
[----:B------:R-:W1:Y:S01]  /*5be0*/  LDCU UR39, c[0x0][0xb30] ;  /* 0x00016600ff2777ac */ /* 0x000e620008000800 */
[----:B------:R-:W1:Y:S01]  /*5bf0*/  LDCU.64 UR56, c[0x0][0x888] ;  /* 0x00011100ff3877ac */ /* 0x000e620008000a00 */
[----:B------:R-:W1:Y:S01]  /*5c00*/  LDCU.64 UR40, c[0x0][0xb28] ;  /* 0x00016500ff2877ac */ /* 0x000e620008000a00 */
[----:B------:R-:W1:Y:S01]  /*5c10*/  LDCU.64 UR62, c[0x0][0x890] ;  /* 0x00011200ff3e77ac */ /* 0x000e620008000a00 */
[----:B------:R-:W1:Y:S01]  /*5c20*/  LDCU.128 UR52, c[0x0][0xb10] ;  /* 0x00016200ff3477ac */ /* 0x000e620008000c00 */
[----:B------:R-:W1:Y:S01]  /*5c30*/  LDCU UR58, c[0x0][0x374] ;  /* 0x00006e80ff3a77ac */ /* 0x000e620008000800 */
[----:B------:R-:W-:Y:S01]  /*5c40*/  UMOV UR47, URZ ;  /* 0x000000ff002f7c82 */ /* 0x000fe20008000000 */
[----:B------:R-:W-:Y:S01]  /*5c50*/  UMOV UR46, URZ ;  /* 0x000000ff002e7c82 */ /* 0x000fe20008000000 */
[----:B-1234-:R-:W-:-:S07]  /*5c60*/  IMAD.IADD R37, R0, 0x1, R37 ;  /* 0x0000000100257824 */ /* 0x01efce00078e0225 */
.L_x_149:
[C---:B------:R-:W-:Y:S02]  /*5c70*/  LEA R3, R88.reuse, UR44, 0x3 ;  /* 0x0000002c58037c11 */ /* 0x040fe4000f8e18ff */
[----:B------:R-:W-:Y:S02]  /*5c80*/  SHF.L.U32 R0, R89, 0x1f, RZ ;  /* 0x0000001f59007819 */ /* 0x000fe400000006ff */
[----:B------:R-:W-:Y:S02]  /*5c90*/  LEA R5, R88, UR44, 0x4 ;  /* 0x0000002c58057c11 */ /* 0x000fe4000f8e20ff */
[----:B-1----:R-:W1:Y:S02]  /*5ca0*/  SYNCS.PHASECHK.TRANS64.TRYWAIT P0, [R3+URZ+0x180], R0 ;  /* 0x00018000030075a7 */ /* 0x002e6400080011ff */
[----:B-1----:R-:W-:Y:S05]  /*5cb0*/  @!P0 BRA `(.L_x_106) ;  /* 0x0000005000988947 */ /* 0x002fea0003800000 */
.L_x_227:
[----:B------:R-:W2:Y:S01]  /*5cc0*/  LDS.128 R4, [R5+0x210] ;  /* 0x0002100005047984 */ /* 0x000ea20000000c00 */
[----:B------:R-:W-:Y:S01]  /*5cd0*/  UISETP.GE.AND UP0, UPT, UR42, 0x1, UPT ;  /* 0x000000012a00788c */ /* 0x000fe2000bf06270 */
[----:B------:R-:W-:Y:S01]  /*5ce0*/  @!PT LDS RZ, [RZ] ;  /* 0x00000000fffff984 */ /* 0x000fe20000000800 */
[----:B------:R-:W-:Y:S01]  /*5cf0*/  @!PT LDS RZ, [RZ] ;  /* 0x00000000fffff984 */ /* 0x000fe20000000800 */
[----:B------:R-:W-:Y:S01]  /*5d00*/  @!PT LDS RZ, [RZ] ;  /* 0x00000000fffff984 */ /* 0x000fe20000000800 */
[----:B------:R-:W-:Y:S01]  /*5d10*/  @!PT LDS RZ, [RZ] ;  /* 0x00000000fffff984 */ /* 0x000fe20000000800 */
[----:B------:R3:W-:Y:S06]  /*5d20*/  MEMBAR.ALL.CTA ;  /* 0x0000000000007992 */ /* 0x0007ec0000008000 */
[----:B---3--:R-:W3:Y:S01]  /*5d30*/  FENCE.VIEW.ASYNC.S ;  /* 0x00000000000073c6 */ /* 0x008ee20000000000 */
[----:B--2---:R-:W-:Y:S11]  /*5d40*/  LOP3.LUT P0, RZ, R6, 0x1, RZ, 0xc0, !PT ;  /* 0x0000000106ff7812 */ /* 0x004ff6000780c0ff */
[----:B------:R-:W-:Y:S02]  /*5d50*/  @!UPT UIADD3 URZ, UPT, UPT, URZ, URZ, URZ ;  /* 0x000000fffffff290 */ /* 0x000fe4000fffe0ff */
[----:B---3--:R-:W-:Y:S01]  /*5d60*/  VOTEU.ANY UP1, P0 ;  /* 0x0000000000ff7886 */ /* 0x008fe20000020100 */
[----:B------:R-:W-:Y:S01]  /*5d70*/  PLOP3.LUT P0, PT, PT, PT, UP1, 0x80, 0x8 ;  /* 0x000000000008781c */ /* 0x000fe20003f0f018 */
[----:B------:R-:W-:Y:S11]  /*5d80*/  UP2UR UR61, UPR, URZ, 0x2 ;  /* 0x00000002ff3d7883 */ /* 0x000ff60008000000 */
[----:B------:R-:W-:Y:S01]  /*5d90*/  @!UPT UIADD3 URZ, UPT, UPT, URZ, URZ, URZ ;  /* 0x000000fffffff290 */ /* 0x000fe2000fffe0ff */
[----:B-1----:R-:W-:Y:S02]  /*5da0*/  @P0 SHF.R.U32.HI R0, RZ, 0x10, R5 ;  /* 0x00000010ff000819 */ /* 0x002fe40000011605 */
        /* <DEDUP_REMOVED lines=12> */
[----:B------:R-:W2:Y:S01]  /*5e70*/  LDCU UR12, c[0x0][0xb20] ;  /* 0x00016400ff0c77ac */ /* 0x000ea20008000800 */
[----:B------:R-:W-:Y:S02]  /*5e80*/  UIMAD.WIDE.U32 UR4, UR58, UR55, URZ ;  /* 0x000000373a0472a5 */ /* 0x000fe4000f8e00ff */
[----:B------:R-:W-:Y:S02]  /*5e90*/  UIMAD.WIDE.U32 UR6, UR59, UR52, URZ ;  /* 0x000000343b0672a5 */ /* 0x000fe4000f8e00ff */
[----:B------:R-:W-:Y:S02]  /*5ea0*/  UISETP.NE.AND UP0, UPT, UR54, 0x1, UPT ;  /* 0x000000013600788c */ /* 0x000fe4000bf05270 */
[----:B------:R-:W-:Y:S02]  /*5eb0*/  UIMAD.WIDE.U32 UR8, UR37, UR55, URZ ;  /* 0x00000037250872a5 */ /* 0x000fe4000f8e00ff */
[----:B------:R-:W-:Y:S02]  /*5ec0*/  UIMAD.WIDE.U32 UR10, UR38, UR52, URZ ;  /* 0x00000034260a72a5 */ /* 0x000fe4000f8e00ff */
[----:B------:R-:W-:Y:S02]  /*5ed0*/  UISETP.NE.AND UP1, UPT, UR43, 0x1, UPT ;  /* 0x000000012b00788c */ /* 0x000fe4000bf25270 */
[----:B------:R-:W-:Y:S01]  /*5ee0*/  UISETP.NE.AND UP2, UPT, UR42, 0x1, UPT ;  /* 0x000000012a00788c */ /* 0x000fe2000bf45270 */
[----:B------:R-:W-:Y:S02]  /*5ef0*/  UMOV UR4, UR5 ;  /* 0x0000000500047c82 */ /* 0x000fe40008000000 */
[----:B--2---:R-:W-:Y:S03]  /*5f00*/  USHF.R.U32.HI UR5, URZ, UR12, UR4 ;  /* 0x0000000cff057299 */ /* 0x004fe60008011604 */
[----:B------:R-:W-:Y:S02]  /*5f10*/  UMOV UR4, UR7 ;  /* 0x0000000700047c82 */ /* 0x000fe40008000000 */
[----:B------:R-:W-:Y:S02]  /*5f20*/  USHF.R.U32.HI UR7, URZ, UR53, UR4 ;  /* 0x00000035ff077299 */ /* 0x000fe40008011604 */
[----:B------:R-:W-:Y:S02]  /*5f30*/  USEL UR4, UR58, UR5, !UP0 ;  /* 0x000000053a047287 */ /* 0x000fe4000c000000 */
[----:B------:R-:W-:Y:S01]  /*5f40*/  USEL UR7, UR59, UR7, !UP1 ;  /* 0x000000073b077287 */ /* 0x000fe2000c800000 */
[----:B------:R-:W-:Y:S01]  /*5f50*/  UMOV UR5, UR9 ;  /* 0x0000000900057c82 */ /* 0x000fe20008000000 */
[----:B------:R-:W-:Y:S02]  /*5f60*/  UIMAD.WIDE.U32 UR8, UR4, UR40, URZ ;  /* 0x00000028040872a5 */ /* 0x000fe4000f8e00ff */
[----:B------:R-:W-:Y:S03]  /*5f70*/  USHF.R.U32.HI UR6, URZ, UR12, UR5 ;  /* 0x0000000cff067299 */ /* 0x000fe60008011605 */
[----:B------:R-:W-:Y:S01]  /*5f80*/  UMOV UR5, UR11 ;  /* 0x0000000b00057c82 */ /* 0x000fe20008000000 */
[----:B------:R-:W-:Y:S02]  /*5f90*/  UIMAD.WIDE.U32 UR10, UR7, UR40, URZ ;  /* 0x00000028070a72a5 */ /* 0x000fe4000f8e00ff */
[----:B------:R-:W-:Y:S02]  /*5fa0*/  USHF.R.U32.HI UR12, URZ, UR53, UR5 ;  /* 0x00000035ff0c7299 */ /* 0x000fe40008011605 */
[----:B------:R-:W-:Y:S01]  /*5fb0*/  USEL UR6, UR37, UR6, !UP0 ;  /* 0x0000000625067287 */ /* 0x000fe2000c000000 */
[----:B------:R-:W-:Y:S02]  /*5fc0*/  UMOV UR5, UR9 ;  /* 0x0000000900057c82 */ /* 0x000fe40008000000 */
[----:B------:R-:W-:Y:S01]  /*5fd0*/  UMOV UR10, UR11 ;  /* 0x0000000b000a7c82 */ /* 0x000fe20008000000 */
[----:B------:R-:W-:Y:S02]  /*5fe0*/  @UP2 USHF.R.U32.HI UR4, URZ, UR41, UR5 ;  /* 0x00000029ff042299 */ /* 0x000fe40008011605 */
[----:B------:R-:W-:Y:S02]  /*5ff0*/  @UP2 USHF.R.U32.HI UR7, URZ, UR41, UR10 ;  /* 0x00000029ff072299 */ /* 0x000fe4000801160a */
[----:B------:R-:W-:Y:S02]  /*6000*/  UIMAD UR4, UR42, UR4, URZ ;  /* 0x000000042a0472a4 */ /* 0x000fe4000f8e02ff */
[----:B------:R-:W-:Y:S02]  /*6010*/  UIMAD.WIDE.U32 UR10, UR6, UR40, URZ ;  /* 0x00000028060a72a5 */ /* 0x000fe4000f8e00ff */
[----:B------:R-:W-:Y:S02]  /*6020*/  USEL UR5, UR38, UR12, !UP1 ;  /* 0x0000000c26057287 */ /* 0x000fe4000c800000 */
[----:B------:R-:W-:Y:S02]  /*6030*/  UIMAD UR8, UR42, UR7, URZ ;  /* 0x000000072a0872a4 */ /* 0x000fe4000f8e02ff */
[----:B------:R-:W-:Y:S03]  /*6040*/  UISETP.GE.AND UP0, UPT, UR6, UR4, UPT ;  /* 0x000000040600728c */ /* 0x000fe6000bf06270 */
[----:B------:R-:W-:Y:S01]  /*6050*/  UMOV UR4, UR11 ;  /* 0x0000000b00047c82 */ /* 0x000fe20008000000 */
[----:B------:R-:W-:Y:S02]  /*6060*/  UISETP.GE.OR UP0, UPT, UR5, UR8, UP0 ;  /* 0x000000080500728c */ /* 0x000fe40008706670 */
[----:B------:R-:W-:Y:S02]  /*6070*/  USHF.R.U32.HI UR4, URZ, UR41, UR4 ;  /* 0x00000029ff047299 */ /* 0x000fe40008011604 */
[----:B------:R-:W-:Y:S02]  /*6080*/  UIMAD.WIDE.U32 UR8, UR5, UR40, URZ ;  /* 0x00000028050872a5 */ /* 0x000fe4000f8e00ff */
[----:B------:R-:W-:Y:S02]  /*6090*/  USEL UR11, UR6, UR4, !UP2 ;  /* 0x00000004060b7287 */ /* 0x000fe4000d000000 */
[----:B------:R-:W-:Y:S02]  /*60a0*/  UIADD3 UR8, UPT, UPT, -UR5, URZ, URZ ;  /* 0x000000ff05087290 */ /* 0x000fe4000fffe1ff */
[----:B------:R-:W-:Y:S01]  /*60b0*/  UIADD3 UR10, UPT, UPT, -UR11, URZ, URZ ;  /* 0x000000ff0b0a7290 */ /* 0x000fe2000fffe1ff */
[----:B------:R-:W-:Y:S01]  /*60c0*/  @!UP0 UMOV UR4, UR9 ;  /* 0x0000000900048c82 */ /* 0x000fe20008000000 */
[----:B------:R-:W-:Y:S02]  /*60d0*/  UIADD3 UR9, UPT, UPT, -UR6, URZ, URZ ;  /* 0x000000ff06097290 */ /* 0x000fe4000fffe1ff */
[----:B------:R-:W-:Y:S02]  /*60e0*/  @!UP0 USHF.R.U32.HI UR4, URZ, UR41, UR4 ;  /* 0x00000029ff048299 */ /* 0x000fe40008011604 */
[----:B------:R-:W-:Y:S02]  /*60f0*/  UIMAD UR10, UR42, UR10, UR6 ;  /* 0x0000000a2a0a72a4 */ /* 0x000fe4000f8e0206 */
[----:B------:R-:W-:Y:S04]  /*6100*/  @!UP0 USEL UR4, UR5, UR4, !UP2 ;  /* 0x0000000405048287 */ /* 0x000fe8000d000000 */
[----:B------:R-:W-:Y:S02]  /*6110*/  @!UP0 UIMAD UR10, UR7, UR10, UR4 ;  /* 0x0000000a070a82a4 */ /* 0x000fe4000f8e0204 */
[----:B------:R-:W-:Y:S02]  /*6120*/  @!UP0 UIADD3 UR11, UPT, UPT, UR11, -UR4, URZ ;  /* 0x800000040b0b8290 */ /* 0x000fe4000fffe0ff */
[----:B------:R-:W-:Y:S02]  /*6130*/  UIMAD UR7, UR43, UR8, UR38 ;  /* 0x000000082b0772a4 */ /* 0x000fe4000f8e0226 */
[----:B------:R-:W-:Y:S02]  /*6140*/  @!UP0 UIMAD UR6, UR11, UR42, UR5 ;  /* 0x0000002a0b0682a4 */ /* 0x000fe4000f8e0205 */
[----:B------:R-:W-:Y:S01]  /*6150*/  UIMAD UR4, UR54, UR9, UR37 ;  /* 0x00000009360472a4 */ /* 0x000fe2000f8e0225 */
[----:B------:R-:W-:Y:S02]  /*6160*/  @!UP0 UMOV UR5, UR10 ;  /* 0x0000000a00058c82 */ /* 0x000fe40008000000 */
[----:B------:R-:W-:Y:S02]  /*6170*/  UIMAD UR38, UR5, UR43, UR7 ;  /* 0x0000002b052672a4 */ /* 0x000fe4000f8e0207 */
[----:B------:R-:W-:Y:S11]  /*6180*/  UIMAD UR37, UR6, UR54, UR4 ;  /* 0x00000036062572a4 */ /* 0x000ff6000f8e0204 */
[----:B------:R-:W-:Y:S01]  /*6190*/  @!UPT UIADD3 URZ, UPT, UPT, URZ, URZ, URZ ;  /* 0x000000fffffff290 */ /* 0x000fe2000fffe0ff */
.L_x_107:
[----:B------:R-:W-:Y:S01]  /*61a0*/  UISETP.NE.AND UP0, UPT, UR39, 0x1, UPT ;  /* 0x000000012700788c */ /* 0x000fe2000bf05270 */
[----:B------:R-:W-:Y:S01]  /*61b0*/  LOP3.LUT P0, RZ, R86, 0x3f0, RZ, 0xc0, !PT ;  /* 0x000003f056ff7812 */ /* 0x000fe2000780c0ff */
[----:B------:R-:W-:Y:S01]  /*61c0*/  USHF.L.U32 UR50, UR30, 0x6, URZ ;  /* 0x000000061e327899 */ /* 0x000fe200080006ff */
[----:B------:R-:W-:Y:S01]  /*61d0*/  BSSY.RECONVERGENT B6, `(.L_x_108) ;  /* 0x0000034000067945 */ /* 0x000fe20003800200 */
[----:B------:R-:W-:Y:S01]  /*61e0*/  USHF.L.U32 UR49, UR31, 0x8, URZ ;  /* 0x000000081f317899 */ /* 0x000fe200080006ff */
[----:B------:R-:W-:Y:S06]  /*61f0*/  IADD3 R88, PT, PT, R88, 0x1, RZ ;  /* 0x0000000158587810 */ /* 0x000fec0007ffe0ff */
[----:B------:R-:W2:Y:S01]  /*6200*/  @!UP0 LDCU.128 UR12, c[0x0][0xb10] ;  /* 0x00016200ff0c87ac */ /* 0x000ea20008000c00 */
[----:B------:R-:W3:Y:S01]  /*6210*/  @!UP0 LDCU UR5, c[0x0][0xb0c] ;  /* 0x00016180ff0587ac */ /* 0x000ee20008000800 */
[----:B------:R-:W4:Y:S01]  /*6220*/  @!UP0 LDCU UR10, c[0x0][0xb20] ;  /* 0x00016400ff0a87ac */ /* 0x000f220008000800 */
[----:B--2---:R-:W-:Y:S02]  /*6230*/  UIMAD.WIDE.U32 UR8, UR38, UR12, URZ ;  /* 0x0000000c260872a5 */ /* 0x004fe4000f8e00ff */
[----:B------:R-:W-:Y:S02]  /*6240*/  UIMAD.WIDE.U32 UR6, UR37, UR15, URZ ;  /* 0x0000000f250672a5 */ /* 0x000fe4000f8e00ff */
[----:B------:R-:W-:Y:S03]  /*6250*/  @!UP0 UISETP.NE.AND UP1, UPT, UR14, 0x1, UPT ;  /* 0x000000010e00888c */ /* 0x000fe6000bf25270 */
[----:B------:R-:W-:Y:S01]  /*6260*/  @!UP0 UMOV UR4, UR9 ;  /* 0x0000000900048c82 */ /* 0x000fe20008000000 */
[----:B---3--:R-:W-:Y:S02]  /*6270*/  @!UP0 UISETP.NE.AND UP2, UPT, UR5, 0x1, UPT ;  /* 0x000000010500888c */ /* 0x008fe4000bf45270 */
[----:B------:R-:W-:Y:S01]  /*6280*/  @!UP0 USHF.R.U32.HI UR4, URZ, UR13, UR4 ;  /* 0x0000000dff048299 */ /* 0x000fe20008011604 */
[----:B------:R-:W-:Y:S02]  /*6290*/  @!UP0 UMOV UR6, UR7 ;  /* 0x0000000700068c82 */ /* 0x000fe40008000000 */
[----:B----4-:R-:W-:Y:S02]  /*62a0*/  @!UP0 USHF.R.U32.HI UR6, URZ, UR10, UR6 ;  /* 0x0000000aff068299 */ /* 0x010fe40008011606 */
[----:B------:R-:W-:Y:S02]  /*62b0*/  @!UP0 USEL UR7, UR38, UR4, !UP2 ;  /* 0x0000000426078287 */ /* 0x000fe4000d000000 */
[----:B------:R-:W-:Y:S04]  /*62c0*/  @!UP0 USEL UR6, UR37, UR6, !UP1 ;  /* 0x0000000625068287 */ /* 0x000fe8000c800000 */
[----:B------:R-:W-:Y:S02]  /*62d0*/  @!UP0 UIADD3 UR4, UPT, UPT, -UR7, UR6, URZ ;  /* 0x0000000607048290 */ /* 0x000fe4000fffe1ff */
[----:B------:R-:W-:Y:S02]  /*62e0*/  @!UP0 UIADD3 UR6, UPT, UPT, UR7, -UR6, URZ ;  /* 0x8000000607068290 */ /* 0x000fe4000fffe0ff */
[----:B------:R-:W-:Y:S02]  /*62f0*/  @!UP0 UIMAD UR38, UR4, UR5, UR38 ;  /* 0x00000005042682a4 */ /* 0x000fe4000f8e0226 */
[----:B------:R-:W-:Y:S01]  /*6300*/  @!UP0 UIMAD UR37, UR6, UR14, UR37 ;  /* 0x0000000e062582a4 */ /* 0x000fe2000f8e0225 */
[----:B------:R-:W-:Y:S11]  /*6310*/  @!P0 BRA `(.L_x_109) ;  /* 0x00000000007c8947 */ /* 0x000ff60003800000 */
[----:B------:R-:W2:Y:S01]  /*6320*/  LDCU.64 UR8, c[0x4][0x80] ;  /* 0x01001000ff0877ac */ /* 0x000ea20008000a00 */
[----:B------:R-:W-:Y:S01]  /*6330*/  MOV R2, 0x0 ;  /* 0x0000000000027802 */ /* 0x000fe20000000f00 */
[----:B------:R-:W-:Y:S02]  /*6340*/  HFMA2 R12, -RZ, RZ, 0, 5.9604644775390625e-08 ;  /* 0x00000001ff0c7431 */ /* 0x000fe400000001ff */
[----:B------:R-:W-:Y:S01]  /*6350*/  IMAD.MOV.U32 R8, RZ, RZ, 0x70 ;  /* 0x00000070ff087424 */ /* 0x000fe200078e00ff */
[----:B------:R3:W4:Y:S01]  /*6360*/  LDC.64 R14, c[0x4][R2] ;  /* 0x01000000020e7b82 */ /* 0x0007220000000a00 */
[----:B------:R-:W1:Y:S01]  /*6370*/  LDCU.64 UR6, c[0x4][0x88] ;  /* 0x01001100ff0677ac */ /* 0x000e620008000a00 */
[----:B------:R-:W-:Y:S01]  /*6380*/  IMAD.MOV.U32 R13, RZ, RZ, RZ ;  /* 0x000000ffff0d7224 */ /* 0x000fe200078e00ff */
[----:B------:R-:W1:Y:S01]  /*6390*/  LDCU.64 UR4, c[0x4][0x8] ;  /* 0x01000100ff0477ac */ /* 0x000e620008000a00 */
[----:B--2---:R-:W-:Y:S01]  /*63a0*/  MOV R5, UR9 ;  /* 0x0000000900057c02 */ /* 0x004fe20008000f00 */
[----:B------:R-:W-:Y:S01]  /*63b0*/  IMAD.U32 R4, RZ, RZ, UR8 ;  /* 0x00000008ff047e24 */ /* 0x000fe2000f8e00ff */
[----:B-1----:R-:W-:Y:S01]  /*63c0*/  MOV R7, UR7 ;  /* 0x0000000700077c02 */ /* 0x002fe20008000f00 */
[----:B------:R-:W-:Y:S01]  /*63d0*/  IMAD.U32 R6, RZ, RZ, UR6 ;  /* 0x00000006ff067e24 */ /* 0x000fe2000f8e00ff */
[----:B------:R-:W-:Y:S01]  /*63e0*/  MOV R11, UR5 ;  /* 0x00000005000b7c02 */ /* 0x000fe20008000f00 */
[----:B------:R-:W-:Y:S02]  /*63f0*/  IMAD.U32 R10, RZ, RZ, UR4 ;  /* 0x00000004ff0a7e24 */ /* 0x000fe4000f8e00ff */
[----:B------:R-:W-:Y:S07]  /*6400*/  LEPC R20, `(.L_x_110) ;  /* 0x000000001014794e */ /* 0x000fee0000000000 */
[----:B---345:R-:W-:Y:S05]  /*6410*/  CALL.ABS.NOINC R14 ;  /* 0x000000000e007343 */ /* 0x038fea0003c00000 */
.L_x_110:
[----:B------:R-:W1:Y:S01]  /*6420*/  LDCU.64 UR8, c[0x4][0x80] ;  /* 0x01001000ff0877ac */ /* 0x000e620008000a00 */
[----:B------:R-:W2:Y:S01]  /*6430*/  LDC.64 R2, c[0x4][R2] ;  /* 0x0100000002027b82 */ /* 0x000ea20000000a00 */
[----:B------:R-:W-:Y:S02]  /*6440*/  HFMA2 R12, -RZ, RZ, 0, 5.9604644775390625e-08 ;  /* 0x00000001ff0c7431 */ /* 0x000fe400000001ff */
[----:B------:R-:W-:Y:S02]  /*6450*/  IMAD.MOV.U32 R8, RZ, RZ, 0x70 ;  /* 0x00000070ff087424 */ /* 0x000fe400078e00ff */
[----:B------:R-:W-:Y:S01]  /*6460*/  IMAD.MOV.U32 R13, RZ, RZ, RZ ;  /* 0x000000ffff0d7224 */ /* 0x000fe200078e00ff */
[----:B------:R-:W3:Y:S01]  /*6470*/  LDCU.64 UR6, c[0x4][0x88] ;  /* 0x01001100ff0677ac */ /* 0x000ee20008000a00 */
[----:B------:R-:W4:Y:S01]  /*6480*/  LDCU.64 UR4, c[0x4][0x8] ;  /* 0x01000100ff0477ac */ /* 0x000f220008000a00 */
[----:B-1----:R-:W-:Y:S02]  /*6490*/  MOV R4, UR8 ;  /* 0x0000000800047c02 */ /* 0x002fe40008000f00 */
[----:B------:R-:W-:Y:S02]  /*64a0*/  MOV R5, UR9 ;  /* 0x0000000900057c02 */ /* 0x000fe40008000f00 */
[----:B---3--:R-:W-:Y:S01]  /*64b0*/  MOV R7, UR7 ;  /* 0x0000000700077c02 */ /* 0x008fe20008000f00 */
[----:B------:R-:W-:Y:S01]  /*64c0*/  IMAD.U32 R6, RZ, RZ, UR6 ;  /* 0x00000006ff067e24 */ /* 0x000fe2000f8e00ff */
[----:B----4-:R-:W-:Y:S01]  /*64d0*/  MOV R11, UR5 ;  /* 0x00000005000b7c02 */ /* 0x010fe20008000f00 */
[----:B------:R-:W-:Y:S02]  /*64e0*/  IMAD.U32 R10, RZ, RZ, UR4 ;  /* 0x00000004ff0a7e24 */ /* 0x000fe4000f8e00ff */
[----:B------:R-:W-:Y:S07]  /*64f0*/  LEPC R20, `(.L_x_109) ;  /* 0x000000001014794e */ /* 0x000fee0000000000 */
[----:B--2---:R-:W-:Y:S05]  /*6500*/  CALL.ABS.NOINC R2 ;  /* 0x0000000002007343 */ /* 0x004fea0003c00000 */
.L_x_109:
[----:B------:R-:W-:Y:S05]  /*6510*/  BSYNC.RECONVERGENT B6 ;  /* 0x0000000000067941 */ /* 0x000fea0003800200 */
.L_x_108:
[----:B------:R-:W-:Y:S01]  /*6520*/  R2UR UR4, R85 ;  /* 0x00000000550472ca */ /* 0x000fe200000e0000 */
[----:B------:R-:W-:Y:S01]  /*6530*/  UISETP.NE.U32.AND UP0, UPT, UR62, URZ, UPT ;  /* 0x000000ff3e00728c */ /* 0x000fe2000bf05070 */
[----:B------:R-:W-:Y:S02]  /*6540*/  ISETP.NE.U32.AND P4, PT, R78, RZ, PT ;  /* 0x000000ff4e00720c */ /* 0x000fe40003f85070 */
[----:B------:R-:W-:Y:S01]  /*6550*/  ISETP.NE.U32.AND P2, PT, RZ, UR56, PT ;  /* 0x00000038ff007c0c */ /* 0x000fe2000bf45070 */
[----:B------:R-:W-:Y:S01]  /*6560*/  UISETP.NE.AND.EX UP1, UPT, UR63, URZ, UPT, UP0 ;  /* 0x000000ff3f00728c */ /* 0x000fe2000bf25300 */
[----:B------:R-:W-:Y:S01]  /*6570*/  ISETP.NE.AND.EX P4, PT, R79, RZ, PT, P4 ;  /* 0x000000ff4f00720c */ /* 0x000fe20003f85340 */
[----:B------:R-:W-:Y:S01]  /*6580*/  UPLOP3.LUT UP0, UPT, UPT, UPT, UPT, 0x40, 0x4 ;  /* 0x000000000004789c */ /* 0x000fe20003f0e870 */
[----:B------:R-:W-:Y:S05]  /*6590*/  ISETP.NE.AND.EX P2, PT, RZ, UR57, PT, P2 ;  /* 0x00000039ff007c0c */ /* 0x000fea000bf45320 */
[----:B------:R-:W-:Y:S06]  /*65a0*/  UISETP.NE.AND UP2, UPT, UR4, URZ, UPT ;  /* 0x000000ff0400728c */ /* 0x000fec000bf45270 */
[----:B------:R-:W-:Y:S05]  /*65b0*/  PLOP3.LUT P1, PT, PT, PT, UP2, 0x80, 0x8 ;  /* 0x000000000008781c */ /* 0x000fea0003f2f028 */
[----:B------:R-:W-:Y:S06]  /*65c0*/  @UP2 UPLOP3.LUT UP0, UPT, UPT, UPT, UP1, 0x80, 0x8 ;  /* 0x000000000008289c */ /* 0x000fec0003f0f010 */
[----:B------:R-:W-:Y:S01]  /*65d0*/  PLOP3.LUT P0, PT, PT, PT, UP0, 0x80, 0x8 ;  /* 0x000000000008781c */ /* 0x000fe20003f0f008 */
[----:B------:R-:W-:Y:S01]  /*65e0*/  @!UPT UIADD3 URZ, UPT, UPT, URZ, URZ, URZ ;  /* 0x000000fffffff290 */ /* 0x000fe2000fffe0ff */
[----:B------:R-:W-:Y:S11]  /*65f0*/  BRA.U !UP1, `(.L_x_111) ;  /* 0x00000001093c7547 */ /* 0x000ff6000b800000 */
[----:B------:R-:W-:Y:S01]  /*6600*/  UISETP.NE.U32.AND UP0, UPT, UR56, URZ, UPT ;  /* 0x000000ff3800728c */ /* 0x000fe2000bf05070 */
[----:B-1----:R-:W-:Y:S01]  /*6610*/  HFMA2 R0, -RZ, RZ, 0, 5.9604644775390625e-08 ;  /* 0x00000001ff007431 */ /* 0x002fe200000001ff */
[----:B------:R-:W1:Y:S01]  /*6620*/  LDCU.64 UR8, c[0x0][0x358] ;  /* 0x00006b00ff0877ac */ /* 0x000e620008000a00 */
[----:B------:R-:W-:Y:S01]  /*6630*/  IMAD.MOV.U32 R81, RZ, RZ, 0x1 ;  /* 0x00000001ff517424 */ /* 0x000fe200078e00ff */
[----:B------:R-:W-:Y:S06]  /*6640*/  UISETP.NE.AND.EX UP0, UPT, UR57, URZ, UPT, UP0 ;  /* 0x000000ff3900728c */ /* 0x000fec000bf05300 */
        /* <DEDUP_REMOVED lines=9> */
[----:B--23--:R-:W-:Y:S02]  /*66e0*/  @!P3 IMAD.U32 R41, RZ, RZ, UR4 ;  /* 0x00000004ff29be24 */ /* 0x00cfe4000f8e00ff */
.L_x_111:
[----:B------:R-:W-:Y:S05]  /*66f0*/  @!P4 BRA `(.L_x_112) ;  /* 0x000000000024c947 */ /* 0x000fea0003800000 */
[----:B------:R-:W-:Y:S01]  /*6700*/  ISETP.NE.U32.AND P3, PT, R76, RZ, PT ;  /* 0x000000ff4c00720c */ /* 0x000fe20003f65070 */
[----:B------:R-:W2:Y:S03]  /*6710*/  LDCU.64 UR4, c[0x0][0x358] ;  /* 0x00006b00ff0477ac */ /* 0x000ea60008000a00 */
[----:B------:R-:W-:Y:S11]  /*6720*/  ISETP.NE.AND.EX P3, PT, R77, RZ, PT, P3 ;  /* 0x000000ff4d00720c */ /* 0x000ff60003f65330 */
[----:B------:R-:W-:Y:S02]  /*6730*/  @!UPT UIADD3 URZ, UPT, UPT, URZ, URZ, URZ ;  /* 0x000000fffffff290 */ /* 0x000fe4000fffe0ff */
[----:B------:R-:W3:Y:S01]  /*6740*/  @P3 LDC.64 R2, c[0x0][0x8a8] ;  /* 0x00022a00ff023b82 */ /* 0x000ee20000000a00 */
[----:B-1----:R-:W-:Y:S04]  /*6750*/  @P3 IMAD R0, R78, UR36, RZ ;  /* 0x000000244e003c24 */ /* 0x002fe8000f8e02ff */
[----:B---3--:R-:W-:Y:S05]  /*6760*/  @P3 IMAD.WIDE R2, R0, 0x4, R2 ;  /* 0x0000000400023825 */ /* 0x008fea00078e0202 */
[----:B--2--5:R2:W5:Y:S02]  /*6770*/  @P3 LDG.E R38, desc[UR4][R2.64] ;  /* 0x0000000402263981 */ /* 0x024564000c1e1900 */
[----:B--2---:R-:W3:Y:S02]  /*6780*/  @!P3 LDC R38, c[0x0][0x8a0] ;  /* 0x00022800ff26bb82 */ /* 0x004ee40000000800 */
.L_x_112:
[----:B-----5:R-:W-:Y:S01]  /*6790*/  FSETP.NEU.AND P3, PT, R41, RZ, PT ;  /* 0x000000ff2900720b */ /* 0x020fe20003f6d000 */
[----:B------:R-:W-:Y:S01]  /*67a0*/  IMAD.SHL.U32 R47, R80, 0x2, RZ ;  /* 0x00000002502f7824 */ /* 0x000fe200078e00ff */
[----:B------:R-:W-:Y:S01]  /*67b0*/  SEL R5, RZ, 0xffffffff, P2 ;  /* 0xffffffffff057807 */ /* 0x000fe20001000000 */
[----:B------:R-:W-:Y:S01]  /*67c0*/  BSSY B1, `(.L_x_113) ;  /* 0x0000044000017945 */ /* 0x000fe20003800000 */
[----:B------:R-:W-:Y:S01]  /*67d0*/  @P1 LOP3.LUT P2, RZ, R81, 0xff, RZ, 0xc0, !PT ;  /* 0x000000ff51ff1812 */ /* 0x000fe2000784c0ff */
[----:B------:R-:W-:Y:S01]  /*67e0*/  VIADD R97, R47, UR44 ;  /* 0x0000002c2f617c36 */ /* 0x000fe20008000000 */
[----:B------:R-:W-:Y:S01]  /*67f0*/  @P1 SEL R2, RZ, 0xffffffff, P3 ;  /* 0xffffffffff021807 */ /* 0x000fe20001800000 */
[----:B------:R-:W-:Y:S01]  /*6800*/  IMAD.MOV.U32 R60, RZ, RZ, 0x1 ;  /* 0x00000001ff3c7424 */ /* 0x000fe200078e00ff */
[----:B------:R-:W-:Y:S01]  /*6810*/  LOP3.LUT R91, R91, 0x1, RZ, 0x3c, !PT ;  /* 0x000000015b5b7812 */ /* 0x000fe200078e3cff */
[----:B------:R-:W-:Y:S01]  /*6820*/  IMAD.MOV.U32 R46, RZ, RZ, RZ ;  /* 0x000000ffff2e7224 */ /* 0x000fe200078e00ff */
[----:B------:R-:W-:Y:S02]  /*6830*/  @P0 SEL R2, R5, R2, !P2 ;  /* 0x0000000205020207 */ /* 0x000fe40005000000 */
[----:B------:R-:W-:Y:S02]  /*6840*/  CS2R R74, SRZ ;  /* 0x00000000004a7805 */ /* 0x000fe4000001ff00 */
[----:B------:R-:W-:Y:S02]  /*6850*/  LEA R98, R36, UR44, 0x3 ;  /* 0x0000002c24627c11 */ /* 0x000fe4000f8e18ff */
[----:B------:R-:W-:Y:S02]  /*6860*/  CS2R R72, SRZ ;  /* 0x0000000000487805 */ /* 0x000fe4000001ff00 */
[----:B------:R-:W-:Y:S02]  /*6870*/  @P1 LOP3.LUT R2, R2, 0x1, RZ, 0xc0, !PT ;  /* 0x0000000102021812 */ /* 0x000fe400078ec0ff */
[----:B------:R-:W-:Y:S02]  /*6880*/  CS2R R66, SRZ ;  /* 0x0000000000427805 */ /* 0x000fe4000001ff00 */
[----:B------:R-:W-:Y:S02]  /*6890*/  SHF.L.U32 R3, R90, 0x1f, RZ ;  /* 0x0000001f5a037819 */ /* 0x000fe400000006ff */
[----:B------:R-:W-:Y:S02]  /*68a0*/  CS2R R64, SRZ ;  /* 0x0000000000407805 */ /* 0x000fe4000001ff00 */
[----:B------:R-:W-:Y:S02]  /*68b0*/  ISETP.NE.U32.OR P6, PT, R2, 0x1, !P1 ;  /* 0x000000010200780c */ /* 0x000fe40004fc5470 */
[----:B------:R-:W-:Y:S02]  /*68c0*/  CS2R R58, SRZ ;  /* 0x00000000003a7805 */ /* 0x000fe4000001ff00 */
[----:B------:R-:W-:Y:S02]  /*68d0*/  PLOP3.LUT P2, PT, PT, PT, UP1, 0x80, 0x8 ;  /* 0x000000000008781c */ /* 0x000fe40003f4f018 */
[----:B------:R-:W-:Y:S02]  /*68e0*/  CS2R R56, SRZ ;  /* 0x0000000000387805 */ /* 0x000fe4000001ff00 */
[----:B------:R-:W-:Y:S02]  /*68f0*/  LEA.HI R39, R36, R36, RZ, 0x1 ;  /* 0x0000002424277211 */ /* 0x000fe400078f08ff */
[----:B------:R-:W-:Y:S02]  /*6900*/  CS2R R50, SRZ ;  /* 0x0000000000327805 */ /* 0x000fe4000001ff00 */
[----:B------:R-:W-:Y:S02]  /*6910*/  LOP3.LUT P4, R87, R81, 0xff, RZ, 0xc0, !PT ;  /* 0x000000ff51577812 */ /* 0x000fe4000788c0ff */
[----:B------:R-:W-:Y:S02]  /*6920*/  CS2R R48, SRZ ;  /* 0x0000000000307805 */ /* 0x000fe4000001ff00 */
[----:B------:R-:W-:Y:S01]  /*6930*/  SEL R2, RZ, 0xffffffff, P3 ;  /* 0xffffffffff027807 */ /* 0x000fe20001800000 */
[C---:B-1----:R-:W-:Y:S01]  /*6940*/  IMAD.SHL.U32 R0, R39.reuse, 0x80, RZ ;  /* 0x0000008027007824 */ /* 0x042fe200078e00ff */
[----:B------:R-:W-:Y:S01]  /*6950*/  LOP3.LUT R39, R39, 0xffe, RZ, 0xc0, !PT ;  /* 0x00000ffe27277812 */ /* 0x000fe200078ec0ff */
[----:B------:R-:W-:Y:S01]  /*6960*/  VIADD R99, R97, 0x400 ;  /* 0x0000040061637836 */ /* 0x000fe20000000000 */
[----:B------:R-:W-:Y:S01]  /*6970*/  P2R R95, PR, RZ, 0x40 ;  /* 0x00000040ff5f7803 */ /* 0x000fe20000000000 */
[----:B------:R-:W-:Y:S01]  /*6980*/  IMAD.IADD R96, R92, 0x1, R97 ;  /* 0x000000015c607824 */ /* 0x000fe200078e0261 */
[----:B------:R-:W-:Y:S01]  /*6990*/  @P6 SHF.L.U32 R4, R91, 0x1f, RZ ;  /* 0x0000001f5b046819 */ /* 0x000fe200000006ff */
[----:B------:R-:W-:Y:S01]  /*69a0*/  IMAD.IADD R39, R36, 0x1, -R39 ;  /* 0x0000000124277824 */ /* 0x000fe200078e0a27 */
[----:B------:R-:W-:Y:S02]  /*69b0*/  @P2 SEL R2, R5, R2, !P4 ;  /* 0x0000000205022207 */ /* 0x000fe40006000000 */
[----:B------:R-:W1:Y:S01]  /*69c0*/  @P6 SYNCS.PHASECHK.TRANS64.TRYWAIT P1, [UR44+0x130], R4 ;  /* 0x00013004ff0065a7 */ /* 0x000e62000802112c */
[----:B------:R-:W-:Y:S02]  /*69d0*/  LOP3.LUT R0, R0, 0xffffff00, RZ, 0xc0, !PT ;  /* 0xffffff0000007812 */ /* 0x000fe400078ec0ff */
[----:B------:R-:W-:Y:S03]  /*69e0*/  LOP3.LUT R2, R2, 0x1, RZ, 0xc0, !PT ;  /* 0x0000000102027812 */ /* 0x000fe600078ec0ff */
[----:B------:R-:W-:Y:S01]  /*69f0*/  IMAD.IADD R0, R37, 0x1, R0 ;  /* 0x0000000125007824 */ /* 0x000fe200078e0200 */
[----:B------:R-:W-:Y:S03]  /*6a00*/  ISETP.NE.U32.AND P5, PT, R2, 0x1, PT ;  /* 0x000000010200780c */ /* 0x000fe60003fa5070 */
[----:B------:R-:W-:Y:S01]  /*6a10*/  IMAD R39, R39, 0x100000, R0 ;  /* 0x0010000027277824 */ /* 0x000fe200078e0200 */
[----:B------:R-:W-:Y:S01]  /*6a20*/  P2R R61, PR, RZ, 0x20 ;  /* 0x00000020ff3d7803 */ /* 0x000fe20000000000 */
[----:B------:R2:W4:Y:S01]  /*6a30*/  SYNCS.PHASECHK.TRANS64.TRYWAIT P0, [R98+URZ+0x1a0], R3 ;  /* 0x0001a003620075a7 */ /* 0x00052200080011ff */
[----:B-1----:R-:W-:Y:S01]  /*6a40*/  @P6 SEL R60, RZ, 0x1, !P1 ;  /* 0x00000001ff3c6807 */ /* 0x002fe20004800000 */
[----:B--2---:R-:W-:Y:S06]  /*6a50*/  @!P6 BRA `(.L_x_114) ;  /* 0x000000000068e947 */ /* 0x004fec0003800000 */
[C---:B------:R-:W-:Y:S01]  /*6a60*/  @P5 IMAD R5, R93.reuse, 0x2, R99 ;  /* 0x000000025d055824 */ /* 0x040fe200078e0263 */
[----:B------:R-:W-:Y:S01]  /*6a70*/  ISETP.NE.AND P1, PT, R60, RZ, PT ;  /* 0x000000ff3c00720c */ /* 0x000fe20003f25270 */
[----:B------:R-:W-:Y:S01]  /*6a80*/  @P5 IMAD R2, R93, 0x2, R97 ;  /* 0x000000025d025824 */ /* 0x000fe200078e0261 */
[----:B------:R-:W-:Y:S01]  /*6a90*/  BSSY B0, `(.L_x_115) ;  /* 0x000000e000007945 */ /* 0x000fe20003800000 */
[----:B------:R-:W-:Y:S01]  /*6aa0*/  IMAD.MOV.U32 R74, RZ, RZ, RZ ;  /* 0x000000ffff4a7224 */ /* 0x000fe200078e00ff */
[----:B------:R-:W-:Y:S01]  /*6ab0*/  CS2R R66, SRZ ;  /* 0x0000000000427805 */ /* 0x000fe2000001ff00 */
[----:B------:R-:W-:Y:S01]  /*6ac0*/  @P5 IMAD.IADD R4, R92, 0x1, R5 ;  /* 0x000000015c045824 */ /* 0x000fe200078e0205 */
[----:B------:R-:W-:Y:S02]  /*6ad0*/  CS2R R64, SRZ ;  /* 0x0000000000407805 */ /* 0x000fe4000001ff00 */
[----:B------:R-:W-:Y:S02]  /*6ae0*/  CS2R R72, SRZ ;  /* 0x0000000000487805 */ /* 0x000fe4000001ff00 */
[----:B------:R-:W-:Y:S02]  /*6af0*/  CS2R R50, SRZ ;  /* 0x0000000000327805 */ /* 0x000fe4000001ff00 */
[----:B------:R-:W-:Y:S02]  /*6b00*/  CS2R R48, SRZ ;  /* 0x0000000000307805 */ /* 0x000fe4000001ff00 */
[----:B------:R-:W-:Y:S02]  /*6b10*/  CS2R R58, SRZ ;  /* 0x00000000003a7805 */ /* 0x000fe4000001ff00 */
[----:B------:R-:W-:Y:S01]  /*6b20*/  CS2R R56, SRZ ;  /* 0x0000000000387805 */ /* 0x000fe2000001ff00 */
[----:B------:R-:W-:Y:S06]  /*6b30*/  @P1 BRA `(.L_x_116) ;  /* 0x00000000000c1947 */ /* 0x000fec0003800000 */
[----:B------:R-:W-:Y:S04]  /*6b40*/  SHF.L.U32 R5, R91, 0x1f, RZ ;  /* 0x0000001f5b057819 */ /* 0x000fe800000006ff */
[----:B------:R-:W1:Y:S02]  /*6b50*/  SYNCS.PHASECHK.TRANS64.TRYWAIT P1, [UR44+0x130], R5 ;  /* 0x00013005ff0075a7 */ /* 0x000e64000802112c */
[----:B-1----:R-:W-:Y:S05]  /*6b60*/  @!P1 BRA `(.L_x_117) ;  /* 0x0000004400009947 */ /* 0x002fea0003800000 */
.L_x_116:
[----:B------:R-:W-:Y:S05]  /*6b70*/  BSYNC B0 ;  /* 0x0000000000007941 */ /* 0x000fea0003800000 */
.L_x_115:
[----:B------:R-:W-:Y:S01]  /*6b80*/  ISETP.NE.AND P1, PT, R61, RZ, PT ;  /* 0x000000ff3d00720c */ /* 0x000fe20003f25270 */
[----:B------:R-:W-:Y:S11]  /*6b90*/  HFMA2 R46, -RZ, RZ, 0, 5.9604644775390625e-08 ;  /* 0x00000001ff2e7431 */ /* 0x000ff600000001ff */
[----:B------:R-:W-:Y:S01]  /*6ba0*/  @!UPT UIADD3 URZ, UPT, UPT, URZ, URZ, URZ ;  /* 0x000000fffffff290 */ /* 0x000fe2000fffe0ff */
[----:B------:R-:W-:Y:S05]  /*6bb0*/  @P1 WARPSYNC.ALL ;  /* 0x0000000000001948 */ /* 0x000fea0003800000 */
[----:B------:R2:W1:Y:S04]  /*6bc0*/  @P1 LDSM.16.M88.4 R64, [R2+0x400] ;  /* 0x000400000240183b */ /* 0x0004680000000200 */
[----:B------:R2:W1:Y:S04]  /*6bd0*/  @P1 LDSM.16.M88.4 R72, [R4] ;  /* 0x000000000448183b */ /* 0x0004680000000200 */
[----:B------:R2:W1:Y:S04]  /*6be0*/  @P1 LDSM.16.M88.4 R48, [R47+UR44+0x400] ;  /* 0x0004002c2f30183b */ /* 0x0004680008000200 */
[----:B------:R2:W1:Y:S02]  /*6bf0*/  @P1 LDSM.16.M88.4 R56, [R96+0x400] ;  /* 0x000400006038183b */ /* 0x0004640000000200 */
.L_x_114:
[----:B------:R-:W-:Y:S05]  /*6c00*/  BSYNC B1 ;  /* 0x0000000000017941 */ /* 0x000fea0003800000 */
.L_x_113:
[----:B-1----:R-:W-:Y:S04]  /*6c10*/  SHF.R.U32.HI R5, RZ, 0x15, R39 ;  /* 0x00000015ff057819 */ /* 0x002fe80000011627 */
[----:B------:R-:W-:Y:S01]  /*6c20*/  LOP3.LUT P1, RZ, R5, 0x3, R82, 0x48, !PT ;  /* 0x0000000305ff7812 */ /* 0x000fe20007824852 */
[----:B------:R-:W-:Y:S01]  /*6c30*/  @!UPT UIADD3 URZ, UPT, UPT, URZ, URZ, URZ ;  /* 0x000000fffffff290 */ /* 0x000fe2000fffe0ff */
[----:B----4-:R-:W-:Y:S11]  /*6c40*/  @P0 BRA `(.L_x_118) ;  /* 0x0000000000080947 */ /* 0x010ff60003800000 */
[----:B------:R-:W1:Y:S02]  /*6c50*/  SYNCS.PHASECHK.TRANS64.TRYWAIT P0, [R98+URZ+0x1a0], R3 ;  /* 0x0001a003620075a7 */ /* 0x000e6400080011ff */
[----:B-1----:R-:W-:Y:S05]  /*6c60*/  @!P0 BRA `(.L_x_119) ;  /* 0x0000004000d88947 */ /* 0x002fea0003800000 */
.L_x_118:
[----:B------:R-:W-:Y:S05]  /*6c70*/  @!P1 BRA `(.L_x_120) ;  /* 0x0000000000409947 */ /* 0x000fea0003800000 */
[----:B------:R-:W4:Y:S01]  /*6c80*/  LDCU.64 UR8, c[0x4][0x70] ;  /* 0x01000e00ff0877ac */ /* 0x000f220008000a00 */
[----:B-1----:R-:W-:Y:S01]  /*6c90*/  MOV R3, 0x0 ;  /* 0x0000000000037802 */ /* 0x002fe20000000f00 */
[----:B------:R-:W-:Y:S02]  /*6ca0*/  HFMA2 R12, -RZ, RZ, 0, 5.9604644775390625e-08 ;  /* 0x00000001ff0c7431 */ /* 0x000fe400000001ff */
[----:B------:R-:W-:Y:S02]  /*6cb0*/  IMAD.MOV.U32 R8, RZ, RZ, 0x192 ;  /* 0x00000192ff087424 */ /* 0x000fe400078e00ff */
[----:B------:R-:W-:Y:S01]  /*6cc0*/  IMAD.MOV.U32 R13, RZ, RZ, RZ ;  /* 0x000000ffff0d7224 */ /* 0x000fe200078e00ff */
[----:B------:R-:W1:Y:S01]  /*6cd0*/  LDCU.64 UR6, c[0x4][0x78] ;  /* 0x01000f00ff0677ac */ /* 0x000e620008000a00 */
[----:B--2---:R-:W2:Y:S01]  /*6ce0*/  LDC.64 R2, c[0x4][R3] ;  /* 0x0100000003027b82 */ /* 0x004ea20000000a00 */
[----:B------:R-:W5:Y:S01]  /*6cf0*/  LDCU.64 UR4, c[0x4][0x10] ;  /* 0x01000200ff0477ac */ /* 0x000f620008000a00 */
[----:B----4-:R-:W-:Y:S01]  /*6d00*/  MOV R5, UR9 ;  /* 0x0000000900057c02 */ /* 0x010fe20008000f00 */
[----:B------:R-:W-:Y:S01]  /*6d10*/  IMAD.U32 R4, RZ, RZ, UR8 ;  /* 0x00000008ff047e24 */ /* 0x000fe2000f8e00ff */
[----:B-1----:R-:W-:Y:S01]  /*6d20*/  MOV R7, UR7 ;  /* 0x0000000700077c02 */ /* 0x002fe20008000f00 */
[----:B------:R-:W-:Y:S01]  /*6d30*/  IMAD.U32 R6, RZ, RZ, UR6 ;  /* 0x00000006ff067e24 */ /* 0x000fe2000f8e00ff */
[----:B-----5:R-:W-:Y:S01]  /*6d40*/  MOV R11, UR5 ;  /* 0x00000005000b7c02 */ /* 0x020fe20008000f00 */
[----:B------:R-:W-:Y:S02]  /*6d50*/  IMAD.U32 R10, RZ, RZ, UR4 ;  /* 0x00000004ff0a7e24 */ /* 0x000fe4000f8e00ff */
[----:B------:R-:W-:Y:S07]  /*6d60*/  LEPC R20, `(.L_x_120) ;  /* 0x000000001014794e */ /* 0x000fee0000000000 */
[----:B--23--:R-:W-:Y:S05]  /*6d70*/  CALL.ABS.NOINC R2 ;  /* 0x0000000002007343 */ /* 0x00cfea0003c00000 */
.L_x_120:
[----:B------:R-:W-:Y:S05]  /*6d80*/  WARPSYNC.ALL ;  /* 0x0000000000007948 */ /* 0x000fea0003800000 */
[----:B------:R-:W-:Y:S01]  /*6d90*/  R2UR UR4, R39 ;  /* 0x00000000270472ca */ /* 0x000fe200000e0000 */
[--C-:B------:R-:W-:Y:S01]  /*6da0*/  HADD2.F32 R40, -RZ, R48.reuse.H0_H0 ;  /* 0x20000030ff287230 */ /* 0x100fe20000004100 */
[----:B------:R-:W-:Y:S01]  /*6db0*/  SHF.L.U32 R62, R93, 0x1, RZ ;  /* 0x000000015d3e7819 */ /* 0x000fe200000006ff */
[----:B------:R-:W-:Y:S01]  /*6dc0*/  HADD2.F32 R43, -RZ, R48.H1_H1 ;  /* 0x30000030ff2b7230 */ /* 0x000fe20000004100 */
[----:B------:R-:W-:Y:S01]  /*6dd0*/  ISETP.NE.AND P0, PT, R94, RZ, PT ;  /* 0x000000ff5e00720c */ /* 0x000fe20003f05270 */
[----:B------:R-:W-:Y:S01]  /*6de0*/  HADD2.F32 R42, -RZ, R49.H0_H0 ;  /* 0x20000031ff2a7230 */ /* 0x000fe20000004100 */
[----:B------:R-:W-:Y:S01]  /*6df0*/  IADD3 R99, PT, PT, R99, R62, RZ ;  /* 0x0000003e63637210 */ /* 0x000fe20007ffe0ff */
[----:B------:R-:W-:Y:S01]  /*6e00*/  HADD2.F32 R45, -RZ, R51.H0_H0 ;  /* 0x20000033ff2d7230 */ /* 0x000fe20000004100 */
[----:B------:R-:W-:Y:S02]  /*6e10*/  BSSY.RECONVERGENT B0, `(.L_x_121) ;  /* 0x0000085000007945 */ /* 0x000fe40003800200 */
[----:B------:R-:W-:Y:S03]  /*6e20*/  IADD3 R100, PT, PT, R92, R99, RZ ;  /* 0x000000635c647210 */ /* 0x000fe60007ffe0ff */
[----:B--2---:R-:W3:Y:S02]  /*6e30*/  LDTM.16dp256bit.x8 R4, tmem[UR4] ;  /* 0x00000004000479ee */ /* 0x004ee400081a0000 */
[C---:B---3--:R-:W-:Y:S01]  /*6e40*/  FMUL R0, R38.reuse, R4 ;  /* 0x0000000426007220 */ /* 0x048fe20000400000 */
[C---:B------:R-:W-:Y:S01]  /*6e50*/  FMUL R2, R38.reuse, R5 ;  /* 0x0000000526027220 */ /* 0x040fe20000400000 */
[C---:B-1----:R-:W-:Y:S01]  /*6e60*/  FMUL R3, R38.reuse, R6 ;  /* 0x0000000626037220 */ /* 0x042fe20000400000 */
[C---:B------:R-:W-:Y:S01]  /*6e70*/  FMUL R7, R38.reuse, R7 ;  /* 0x0000000726077220 */ /* 0x040fe20000400000 */
[C---:B------:R-:W-:Y:S01]  /*6e80*/  FFMA R0, R41.reuse, R40, R0 ;  /* 0x0000002829007223 */ /* 0x040fe20000000000 */
[----:B------:R-:W-:Y:S02]  /*6e90*/  HADD2.F32 R40, -RZ, R49.H1_H1 ;  /* 0x30000031ff287230 */ /* 0x000fe40000004100 */
[C---:B------:R-:W-:Y:S01]  /*6ea0*/  FFMA R2, R41.reuse, R43, R2 ;  /* 0x0000002b29027223 */ /* 0x040fe20000000002 */
[C---:B------:R-:W-:Y:S01]  /*6eb0*/  FFMA R3, R41.reuse, R42, R3 ;  /* 0x0000002a29037223 */ /* 0x040fe20000000003 */
[--C-:B------:R-:W-:Y:S02]  /*6ec0*/  HADD2.F32 R43, -RZ, R50.reuse.H0_H0 ;  /* 0x20000032ff2b7230 */ /* 0x100fe40000004100 */
[----:B------:R-:W-:Y:S01]  /*6ed0*/  FMUL R4, R38, R8 ;  /* 0x0000000826047220 */ /* 0x000fe20000400000 */
[----:B------:R-:W-:Y:S01]  /*6ee0*/  HADD2.F32 R42, -RZ, R50.H1_H1 ;  /* 0x30000032ff2a7230 */ /* 0x000fe20000004100 */
[----:B------:R-:W-:Y:S01]  /*6ef0*/  F2FP.F16.F32.PACK_AB R52, R2, R0 ;  /* 0x000000000234723e */ /* 0x000fe200000000ff */
[C---:B------:R-:W-:Y:S01]  /*6f00*/  FFMA R7, R41.reuse, R40, R7 ;  /* 0x0000002829077223 */ /* 0x040fe20000000007 */
[----:B------:R-:W-:Y:S01]  /*6f10*/  FFMA R4, R41, R43, R4 ;  /* 0x0000002b29047223 */ /* 0x000fe20000000004 */
[C---:B------:R-:W-:Y:S01]  /*6f20*/  FMUL R5, R38.reuse, R9 ;  /* 0x0000000926057220 */ /* 0x040fe20000400000 */
[C---:B------:R-:W-:Y:S01]  /*6f30*/  FMUL R6, R38.reuse, R10 ;  /* 0x0000000a26067220 */ /* 0x040fe20000400000 */
[----:B------:R-:W-:Y:S01]  /*6f40*/  HADD2.F32 R40, -RZ, R51.H1_H1 ;  /* 0x30000033ff287230 */ /* 0x000fe20000004100 */
[----:B------:R-:W-:Y:S01]  /*6f50*/  F2FP.F16.F32.PACK_AB R53, R7, R3 ;  /* 0x000000030735723e */ /* 0x000fe200000000ff */
[C---:B------:R-:W-:Y:S01]  /*6f60*/  FFMA R5, R41.reuse, R42, R5 ;  /* 0x0000002a29057223 */ /* 0x040fe20000000005 */
[----:B------:R-:W-:Y:S01]  /*6f70*/  FFMA R6, R41, R45, R6 ;  /* 0x0000002d29067223 */ /* 0x000fe20000000006 */
[C---:B------:R-:W-:Y:S01]  /*6f80*/  FMUL R11, R38.reuse, R11 ;  /* 0x0000000b260b7220 */ /* 0x040fe20000400000 */
[--C-:B------:R-:W-:Y:S02]  /*6f90*/  HADD2.F32 R43, -RZ, R56.reuse.H0_H0 ;  /* 0x20000038ff2b7230 */ /* 0x100fe40000004100 */
[C---:B------:R-:W-:Y:S01]  /*6fa0*/  FMUL R8, R38.reuse, R12 ;  /* 0x0000000c26087220 */ /* 0x040fe20000400000 */
[----:B------:R-:W-:Y:S01]  /*6fb0*/  F2FP.F16.F32.PACK_AB R54, R5, R4 ;  /* 0x000000040536723e */ /* 0x000fe200000000ff */
[C---:B------:R-:W-:Y:S01]  /*6fc0*/  FFMA R11, R41.reuse, R40, R11 ;  /* 0x00000028290b7223 */ /* 0x040fe2000000000b */
[----:B------:R-:W-:Y:S02]  /*6fd0*/  HADD2.F32 R40, -RZ, R56.H1_H1 ;  /* 0x30000038ff287230 */ /* 0x000fe40000004100 */
[----:B------:R-:W-:Y:S01]  /*6fe0*/  FFMA R8, R41, R43, R8 ;  /* 0x0000002b29087223 */ /* 0x000fe20000000008 */
[C---:B------:R-:W-:Y:S01]  /*6ff0*/  FMUL R9, R38.reuse, R13 ;  /* 0x0000000d26097220 */ /* 0x040fe20000400000 */
[--C-:B------:R-:W-:Y:S01]  /*7000*/  HADD2.F32 R45, -RZ, R57.reuse.H0_H0 ;  /* 0x20000039ff2d7230 */ /* 0x100fe20000004100 */
[----:B------:R-:W-:Y:S01]  /*7010*/  F2FP.F16.F32.PACK_AB R55, R11, R6 ;  /* 0x000000060b37723e */ /* 0x000fe200000000ff */
[C---:B------:R-:W-:Y:S01]  /*7020*/  FMUL R10, R38.reuse, R14 ;  /* 0x0000000e260a7220 */ /* 0x040fe20000400000 */
[----:B------:R-:W-:Y:S02]  /*7030*/  HADD2.F32 R42, -RZ, R57.H1_H1 ;  /* 0x30000039ff2a7230 */ /* 0x000fe40000004100 */
[C---:B------:R-:W-:Y:S01]  /*7040*/  FFMA R9, R41.reuse, R40, R9 ;  /* 0x0000002829097223 */ /* 0x040fe20000000009 */
[C---:B------:R-:W-:Y:S01]  /*7050*/  FMUL R15, R38.reuse, R15 ;  /* 0x0000000f260f7220 */ /* 0x040fe20000400000 */
[----:B------:R1:W-:Y:S01]  /*7060*/  STSM.16.M88.4 [R97+0x400], R52 ;  /* 0x0004003461007844 */ /* 0x0003e20000000200 */
[----:B------:R-:W-:Y:S01]  /*7070*/  FFMA R10, R41, R45, R10 ;  /* 0x0000002d290a7223 */ /* 0x000fe2000000000a */
[--C-:B------:R-:W-:Y:S01]  /*7080*/  HADD2.F32 R40, -RZ, R58.reuse.H0_H0 ;  /* 0x2000003aff287230 */ /* 0x100fe20000004100 */
[----:B------:R-:W-:Y:S01]  /*7090*/  F2FP.F16.F32.PACK_AB R68, R9, R8 ;  /* 0x000000080944723e */ /* 0x000fe200000000ff */
[----:B------:R-:W-:Y:S01]  /*70a0*/  FFMA R15, R41, R42, R15 ;  /* 0x0000002a290f7223 */ /* 0x000fe2000000000f */
[C---:B------:R-:W-:Y:S01]  /*70b0*/  FMUL R12, R38.reuse, R16 ;  /* 0x00000010260c7220 */ /* 0x040fe20000400000 */
[----:B------:R-:W-:Y:S02]  /*70c0*/  HADD2.F32 R42, -RZ, R58.H1_H1 ;  /* 0x3000003aff2a7230 */ /* 0x000fe40000004100 */
[C---:B------:R-:W-:Y:S01]  /*70d0*/  FMUL R13, R38.reuse, R17 ;  /* 0x00000011260d7220 */ /* 0x040fe20000400000 */
[--C-:B------:R-:W-:Y:S01]  /*70e0*/  HADD2.F32 R43, -RZ, R59.reuse.H0_H0 ;  /* 0x2000003bff2b7230 */ /* 0x100fe20000004100 */
[----:B------:R-:W-:Y:S01]  /*70f0*/  F2FP.F16.F32.PACK_AB R69, R15, R10 ;  /* 0x0000000a0f45723e */ /* 0x000fe200000000ff */
[C---:B------:R-:W-:Y:S01]  /*7100*/  FFMA R12, R41.reuse, R40, R12 ;  /* 0x00000028290c7223 */ /* 0x040fe2000000000c */
[----:B------:R-:W-:Y:S01]  /*7110*/  FFMA R13, R41, R42, R13 ;  /* 0x0000002a290d7223 */ /* 0x000fe2000000000d */
[C---:B------:R-:W-:Y:S01]  /*7120*/  FMUL R14, R38.reuse, R18 ;  /* 0x00000012260e7220 */ /* 0x040fe20000400000 */
[----:B------:R-:W-:Y:S02]  /*7130*/  HADD2.F32 R40, -RZ, R59.H1_H1 ;  /* 0x3000003bff287230 */ /* 0x000fe40000004100 */
[C---:B------:R-:W-:Y:S01]  /*7140*/  FMUL R19, R38.reuse, R19 ;  /* 0x0000001326137220 */ /* 0x040fe20000400000 */
[C---:B------:R-:W-:Y:S01]  /*7150*/  FMUL R16, R38.reuse, R20 ;  /* 0x0000001426107220 */ /* 0x040fe20000400000 */
[----:B------:R-:W-:Y:S01]  /*7160*/  F2FP.F16.F32.PACK_AB R70, R13, R12 ;  /* 0x0000000c0d46723e */ /* 0x000fe200000000ff */
[C---:B------:R-:W-:Y:S01]  /*7170*/  FFMA R14, R41.reuse, R43, R14 ;  /* 0x0000002b290e7223 */ /* 0x040fe2000000000e */
[--C-:B------:R-:W-:Y:S02]  /*7180*/  HADD2.F32 R43, -RZ, R64.reuse.H0_H0 ;  /* 0x20000040ff2b7230 */ /* 0x100fe40000004100 */
[C---:B------:R-:W-:Y:S01]  /*7190*/  FFMA R19, R41.reuse, R40, R19 ;  /* 0x0000002829137223 */ /* 0x040fe20000000013 */
[----:B------:R-:W-:Y:S02]  /*71a0*/  HADD2.F32 R42, -RZ, R64.H1_H1 ;  /* 0x30000040ff2a7230 */ /* 0x000fe40000004100 */
[C---:B------:R-:W-:Y:S01]  /*71b0*/  FMUL R17, R38.reuse, R21 ;  /* 0x0000001526117220 */ /* 0x040fe20000400000 */
[--C-:B------:R-:W-:Y:S02]  /*71c0*/  HADD2.F32 R45, -RZ, R65.reuse.H0_H0 ;  /* 0x20000041ff2d7230 */ /* 0x100fe40000004100 */
[----:B------:R-:W-:Y:S01]  /*71d0*/  FFMA R16, R41, R43, R16 ;  /* 0x0000002b29107223 */ /* 0x000fe20000000010 */
[----:B------:R-:W-:Y:S01]  /*71e0*/  F2FP.F16.F32.PACK_AB R71, R19, R14 ;  /* 0x0000000e1347723e */ /* 0x000fe200000000ff */
[----:B------:R-:W-:Y:S01]  /*71f0*/  FFMA R17, R41, R42, R17 ;  /* 0x0000002a29117223 */ /* 0x000fe20000000011 */
[C---:B------:R-:W-:Y:S01]  /*7200*/  FMUL R18, R38.reuse, R22 ;  /* 0x0000001626127220 */ /* 0x040fe20000400000 */
[----:B------:R-:W-:Y:S02]  /*7210*/  HADD2.F32 R40, -RZ, R65.H1_H1 ;  /* 0x30000041ff287230 */ /* 0x000fe40000004100 */
[C---:B------:R-:W-:Y:S01]  /*7220*/  FMUL R23, R38.reuse, R23 ;  /* 0x0000001726177220 */ /* 0x040fe20000400000 */
[----:B------:R1:W-:Y:S01]  /*7230*/  STSM.16.M88.4 [R96+0x400], R68 ;  /* 0x0004004460007844 */ /* 0x0003e20000000200 */
[----:B------:R-:W-:Y:S01]  /*7240*/  F2FP.F16.F32.PACK_AB R104, R17, R16 ;  /* 0x000000101168723e */ /* 0x000fe200000000ff */
[C---:B------:R-:W-:Y:S01]  /*7250*/  FFMA R18, R41.reuse, R45, R18 ;  /* 0x0000002d29127223 */ /* 0x040fe20000000012 */
[----:B------:R-:W-:Y:S01]  /*7260*/  FFMA R23, R41, R40, R23 ;  /* 0x0000002829177223 */ /* 0x000fe20000000017 */
[--C-:B------:R-:W-:Y:S02]  /*7270*/  HADD2.F32 R43, -RZ, R66.reuse.H0_H0 ;  /* 0x20000042ff2b7230 */ /* 0x100fe40000004100 */
[C---:B------:R-:W-:Y:S01]  /*7280*/  FMUL R20, R38.reuse, R24 ;  /* 0x0000001826147220 */ /* 0x040fe20000400000 */
[----:B------:R-:W-:Y:S02]  /*7290*/  HADD2.F32 R40, -RZ, R66.H1_H1 ;  /* 0x30000042ff287230 */ /* 0x000fe40000004100 */
[C---:B------:R-:W-:Y:S01]  /*72a0*/  FMUL R21, R38.reuse, R25 ;  /* 0x0000001926157220 */ /* 0x040fe20000400000 */
[--C-:B------:R-:W-:Y:S01]  /*72b0*/  HADD2.F32 R45, -RZ, R67.reuse.H0_H0 ;  /* 0x20000043ff2d7230 */ /* 0x100fe20000004100 */
[----:B------:R-:W-:Y:S01]  /*72c0*/  F2FP.F16.F32.PACK_AB R105, R23, R18 ;  /* 0x000000121769723e */ /* 0x000fe200000000ff */
[C---:B------:R-:W-:Y:S01]  /*72d0*/  FFMA R20, R41.reuse, R43, R20 ;  /* 0x0000002b29147223 */ /* 0x040fe20000000014 */
[C---:B------:R-:W-:Y:S01]  /*72e0*/  FFMA R21, R41.reuse, R40, R21 ;  /* 0x0000002829157223 */ /* 0x040fe20000000015 */
[C---:B------:R-:W-:Y:S01]  /*72f0*/  FMUL R22, R38.reuse, R26 ;  /* 0x0000001a26167220 */ /* 0x040fe20000400000 */
[----:B------:R-:W-:Y:S02]  /*7300*/  HADD2.F32 R42, -RZ, R67.H1_H1 ;  /* 0x30000043ff2a7230 */ /* 0x000fe40000004100 */
[C---:B------:R-:W-:Y:S01]  /*7310*/  FMUL R27, R38.reuse, R27 ;  /* 0x0000001b261b7220 */ /* 0x040fe20000400000 */
[--C-:B------:R-:W-:Y:S02]  /*7320*/  HADD2.F32 R40, -RZ, R72.reuse.H0_H0 ;  /* 0x20000048ff287230 */ /* 0x100fe40000004100 */
[C---:B------:R-:W-:Y:S01]  /*7330*/  FFMA R22, R41.reuse, R45, R22 ;  /* 0x0000002d29167223 */ /* 0x040fe20000000016 */
[C---:B------:R-:W-:Y:S01]  /*7340*/  FMUL R24, R38.reuse, R28 ;  /* 0x0000001c26187220 */ /* 0x040fe20000400000 */
[C---:B------:R-:W-:Y:S01]  /*7350*/  FFMA R27, R41.reuse, R42, R27 ;  /* 0x0000002a291b7223 */ /* 0x040fe2000000001b */
[----:B------:R-:W-:Y:S02]  /*7360*/  HADD2.F32 R42, -RZ, R72.H1_H1 ;  /* 0x30000048ff2a7230 */ /* 0x000fe40000004100 */
[C---:B------:R-:W-:Y:S01]  /*7370*/  FMUL R25, R38.reuse, R29 ;  /* 0x0000001d26197220 */ /* 0x040fe20000400000 */
[--C-:B------:R-:W-:Y:S02]  /*7380*/  HADD2.F32 R43, -RZ, R73.reuse.H0_H0 ;  /* 0x20000049ff2b7230 */ /* 0x100fe40000004100 */
[C---:B------:R-:W-:Y:S01]  /*7390*/  FMUL R26, R38.reuse, R30 ;  /* 0x0000001e261a7220 */ /* 0x040fe20000400000 */
[C---:B------:R-:W-:Y:S01]  /*73a0*/  FFMA R24, R41.reuse, R40, R24 ;  /* 0x0000002829187223 */ /* 0x040fe20000000018 */
[----:B------:R-:W-:Y:S02]  /*73b0*/  HADD2.F32 R40, -RZ, R73.H1_H1 ;  /* 0x30000049ff287230 */ /* 0x000fe40000004100 */
[C---:B------:R-:W-:Y:S01]  /*73c0*/  FFMA R25, R41.reuse, R42, R25 ;  /* 0x0000002a29197223 */ /* 0x040fe20000000019 */
[C---:B------:R-:W-:Y:S01]  /*73d0*/  FMUL R31, R38.reuse, R31 ;  /* 0x0000001f261f7220 */ /* 0x040fe20000400000 */
[C---:B------:R-:W-:Y:S01]  /*73e0*/  FFMA R26, R41.reuse, R43, R26 ;  /* 0x0000002b291a7223 */ /* 0x040fe2000000001a */
[--C-:B------:R-:W-:Y:S02]  /*73f0*/  HADD2.F32 R43, -RZ, R74.reuse.H0_H0 ;  /* 0x2000004aff2b7230 */ /* 0x100fe40000004100 */
[C---:B------:R-:W-:Y:S01]  /*7400*/  FMUL R28, R38.reuse, R32 ;  /* 0x00000020261c7220 */ /* 0x040fe20000400000 */
[----:B------:R-:W-:Y:S02]  /*7410*/  HADD2.F32 R42, -RZ, R74.H1_H1 ;  /* 0x3000004aff2a7230 */ /* 0x000fe40000004100 */
[C---:B------:R-:W-:Y:S01]  /*7420*/  FFMA R31, R41.reuse, R40, R31 ;  /* 0x00000028291f7223 */ /* 0x040fe2000000001f */
[C---:B------:R-:W-:Y:S01]  /*7430*/  FMUL R29, R38.reuse, R33 ;  /* 0x00000021261d7220 */ /* 0x040fe20000400000 */
[--C-:B------:R-:W-:Y:S02]  /*7440*/  HADD2.F32 R45, -RZ, R75.reuse.H0_H0 ;  /* 0x2000004bff2d7230 */ /* 0x100fe40000004100 */
[C---:B------:R-:W-:Y:S01]  /*7450*/  FMUL R30, R38.reuse, R34 ;  /* 0x00000022261e7220 */ /* 0x040fe20000400000 */
[----:B------:R-:W-:Y:S02]  /*7460*/  HADD2.F32 R40, -RZ, R75.H1_H1 ;  /* 0x3000004bff287230 */ /* 0x000fe40000004100 */
[----:B------:R-:W-:Y:S01]  /*7470*/  FMUL R35, R38, R35 ;  /* 0x0000002326237220 */ /* 0x000fe20000400000 */
[C---:B------:R-:W-:Y:S01]  /*7480*/  FFMA R28, R41.reuse, R43, R28 ;  /* 0x0000002b291c7223 */ /* 0x040fe2000000001c */
[C---:B------:R-:W-:Y:S01]  /*7490*/  FFMA R29, R41.reuse, R42, R29 ;  /* 0x0000002a291d7223 */ /* 0x040fe2000000001d */
[C---:B------:R-:W-:Y:S01]  /*74a0*/  FFMA R30, R41.reuse, R45, R30 ;  /* 0x0000002d291e7223 */ /* 0x040fe2000000001e */
[----:B------:R-:W-:Y:S01]  /*74b0*/  FFMA R35, R41, R40, R35 ;  /* 0x0000002829237223 */ /* 0x000fe20000000023 */
[----:B------:R-:W-:Y:S02]  /*74c0*/  F2FP.F16.F32.PACK_AB R106, R21, R20 ;  /* 0x00000014156a723e */ /* 0x000fe400000000ff */
[----:B------:R-:W-:Y:S02]  /*74d0*/  F2FP.F16.F32.PACK_AB R107, R27, R22 ;  /* 0x000000161b6b723e */ /* 0x000fe400000000ff */
[----:B------:R-:W-:Y:S02]  /*74e0*/  F2FP.F16.F32.PACK_AB R108, R25, R24 ;  /* 0x00000018196c723e */ /* 0x000fe400000000ff */
[----:B------:R-:W-:Y:S01]  /*74f0*/  F2FP.F16.F32.PACK_AB R109, R31, R26 ;  /* 0x0000001a1f6d723e */ /* 0x000fe200000000ff */
[----:B------:R1:W-:Y:S01]  /*7500*/  STSM.16.M88.4 [R99], R104 ;  /* 0x0000006863007844 */ /* 0x0003e20000000200 */
[----:B------:R-:W-:Y:S02]  /*7510*/  F2FP.F16.F32.PACK_AB R110, R29, R28 ;  /* 0x0000001c1d6e723e */ /* 0x000fe400000000ff */
[----:B------:R-:W-:Y:S05]  /*7520*/  F2FP.F16.F32.PACK_AB R111, R35, R30 ;  /* 0x0000001e236f723e */ /* 0x000fea00000000ff */
[----:B------:R1:W-:Y:S01]  /*7530*/  STSM.16.M88.4 [R100], R108 ;  /* 0x0000006c64007844 */ /* 0x0003e20000000200 */
[----:B------:R-:W-:Y:S01]  /*7540*/  @!PT LDS RZ, [RZ] ;  /* 0x00000000fffff984 */ /* 0x000fe20000000800 */
[----:B------:R-:W-:Y:S01]  /*7550*/  @!PT LDS RZ, [RZ] ;  /* 0x00000000fffff984 */ /* 0x000fe20000000800 */
[----:B------:R-:W-:Y:S01]  /*7560*/  @!PT LDS RZ, [RZ] ;  /* 0x00000000fffff984 */ /* 0x000fe20000000800 */
[----:B------:R-:W-:Y:S01]  /*7570*/  @!PT LDS RZ, [RZ] ;  /* 0x00000000fffff984 */ /* 0x000fe20000000800 */
[----:B------:R2:W-:Y:S07]  /*7580*/  MEMBAR.ALL.CTA ;  /* 0x0000000000007992 */ /* 0x0005ee0000008000 */
[----:B--2---:R-:W2:Y:S02]  /*7590*/  FENCE.VIEW.ASYNC.S ;  /* 0x00000000000073c6 */ /* 0x004ea40000000000 */
[----:B--2---:R-:W-:Y:S06]  /*75a0*/  BAR.SYNC.DEFER_BLOCKING 0x1, 0x80 ;  /* 0x0042000000007b1d */ /* 0x004fec0000010000 */
[----:B------:R-:W-:Y:S05]  /*75b0*/  @P0 BRA `(.L_x_122) ;  /* 0x0000000000280947 */ /* 0x000fea0003800000 */
[----:B------:R-:W2:Y:S01]  /*75c0*/  LDCU.64 UR6, c[0x0][0x348] ;  /* 0x00006900ff0677ac */ /* 0x000ea20008000a00 */
[----:B------:R-:W-:Y:S01]  /*75d0*/  UIADD3 UR4, UPT, UPT, UR44, 0x400, URZ ;  /* 0x000004002c047890 */ /* 0x000fe2000fffe0ff */
[----:B------:R-:W-:Y:S05]  /*75e0*/  UMOV UR51, UR36 ;  /* 0x0000002400337c82 */ /* 0x000fea0008000000 */
[----:B------:R-:W-:Y:S04]  /*75f0*/  MOV R86, UR4 ;  /* 0x0000000400567c02 */ /* 0x000fe80008000f00 */
[----:B------:R-:W-:Y:S01]  /*7600*/  R2UR UR48, R86 ;  /* 0x00000000563072ca */ /* 0x000fe200000e0000 */
[----:B--2---:R-:W-:Y:S04]  /*7610*/  UIADD3 UR4, UP0, UPT, UR6, 0x680, URZ ;  /* 0x0000068006047890 */ /* 0x004fe8000ff1e0ff */
[----:B------:R-:W-:Y:S09]  /*7620*/  UIADD3.X UR5, UPT, UPT, URZ, UR7, URZ, UP0, !UPT ;  /* 0x00000007ff057290 */ /* 0x000ff200087fe4ff */
[----:B------:R2:W-:Y:S01]  /*7630*/  UTMASTG.3D [UR48], [UR4] ;  /* 0x00000030040073b5 */ /* 0x0005e20008010000 */
[----:B------:R0:W-:Y:S01]  /*7640*/  UTMACMDFLUSH ;  /* 0x00000000000079b7 */ /* 0x0001e20000000000 */
[----:B--2---:R-:W-:Y:S04]  /*7650*/  DEPBAR.LE SB0, 0x1 ;  /* 0x000080400000791a */ /* 0x004fe80000000000 */
.L_x_122:
[----:B------:R-:W-:Y:S05]  /*7660*/  BSYNC.RECONVERGENT B0 ;  /* 0x0000000000007941 */ /* 0x000fea0003800200 */
.L_x_121:
[----:B------:R-:W-:Y:S01]  /*7670*/  BAR.SYNC.DEFER_BLOCKING 0x1, 0x80 ;  /* 0x0042000000007b1d */ /* 0x000fe20000010000 */
[----:B------:R-:W-:Y:S01]  /*7680*/  ISETP.NE.AND P1, PT, R95, RZ, PT ;  /* 0x000000ff5f00720c */ /* 0x000fe20003f25270 */
[----:B------:R-:W-:Y:S01]  /*7690*/  UISETP.NE.AND UP0, UPT, UR47, URZ, UPT ;  /* 0x000000ff2f00728c */ /* 0x000fe2000bf05270 */
[----:B------:R-:W-:Y:S11]  /*76a0*/  LEA R3, R46, UR44, 0x3 ;  /* 0x0000002c2e037c11 */ /* 0x000ff6000f8e18ff */
[----:B------:R-:W-:Y:S01]  /*76b0*/  @P1 SHF.L.U32 R4, R91, 0x1f, RZ ;  /* 0x0000001f5b041819 */ /* 0x000fe200000006ff */
[----:B------:R-:W-:Y:S06]  /*76c0*/  BRA.U !UP0, `(.L_x_123) ;  /* 0x0000000108247547 */ /* 0x000fec000b800000 */
[----:B------:R-:W2:Y:S01]  /*76d0*/  S2R R0, SR_CgaCtaId ;  /* 0x0000000000007919 */ /* 0x000ea20000008800 */
[----:B------:R-:W-:Y:S01]  /*76e0*/  IMAD.U32 R2, RZ, RZ, UR46 ;  /* 0x0000002eff027e24 */ /* 0x000fe2000f8e00ff */
[----:B------:R-:W-:Y:S04]  /*76f0*/  UIADD3 UR4, UPT, UPT, UR46, 0x1, URZ ;  /* 0x000000012e047890 */ /* 0x000fe8000fffe0ff */
[----:B------:R-:W-:Y:S01]  /*7700*/  @P1 LEA R2, R2, UR44, 0x3 ;  /* 0x0000002c02021c11 */ /* 0x000fe2000f8e18ff */
[----:B------:R-:W-:Y:S04]  /*7710*/  UISETP.NE.AND UP0, UPT, UR4, 0x4, UPT ;  /* 0x000000040400788c */ /* 0x000fe8000bf05270 */
[----:B------:R-:W-:Y:S01]  /*7720*/  @P1 VIADD R5, R2, 0x150 ;  /* 0x0000015002051836 */ /* 0x000fe20000000000 */
[----:B------:R-:W-:Y:S04]  /*7730*/  USEL UR46, UR4, URZ, UP0 ;  /* 0x000000ff042e7287 */ /* 0x000fe80008000000 */
[----:B--2---:R-:W-:Y:S04]  /*7740*/  @P1 PRMT R0, R0, 0x654, R5 ;  /* 0x0000065400001816 */ /* 0x004fe80000000005 */
[----:B------:R2:W-:Y:S04]  /*7750*/  @P1 SYNCS.ARRIVE.TRANS64.RED.A1T0 RZ, [R0+URZ], RZ ;  /* 0x000000ff00ff19a7 */ /* 0x0005e800081004ff */
.L_x_123:
[----:B------:R-:W3:Y:S01]  /*7760*/  @P1 SYNCS.PHASECHK.TRANS64.TRYWAIT P0, [R3+URZ+0x130], R4 ;  /* 0x00013004030015a7 */ /* 0x000ee200080011ff */
[----:B------:R-:W-:Y:S01]  /*7770*/  BSSY B1, `(.L_x_124) ;  /* 0x0000017000017945 */ /* 0x000fe20003800000 */
[----:B---3--:R-:W-:Y:S03]  /*7780*/  @P1 SEL R60, RZ, 0x1, !P0 ;  /* 0x00000001ff3c1807 */ /* 0x008fe60004000000 */
[----:B------:R-:W-:Y:S05]  /*7790*/  @!P1 BRA `(.L_x_125) ;  /* 0x0000000000509947 */ /* 0x000fea0003800000 */
[----:B------:R-:W-:Y:S01]  /*77a0*/  ISETP.NE.AND P1, PT, R61, RZ, PT ;  /* 0x000000ff3d00720c */ /* 0x000fe20003f25270 */
[----:B------:R-:W-:Y:S01]  /*77b0*/  BSSY B0, `(.L_x_126) ;  /* 0x000000a000007945 */ /* 0x000fe20003800000 */
[----:B------:R-:W-:Y:S11]  /*77c0*/  ISETP.NE.AND P0, PT, R60, RZ, PT ;  /* 0x000000ff3c00720c */ /* 0x000ff60003f05270 */
[----:B------:R-:W-:Y:S04]  /*77d0*/  @P1 IMAD R4, R46, 0x2000, R47 ;  /* 0x000020002e041824 */ /* 0x000fe800078e022f */
[----:B------:R-:W-:Y:S04]  /*77e0*/  @P1 VIADD R7, R4, UR44 ;  /* 0x0000002c04071c36 */ /* 0x000fe80008000000 */
[----:B------:R-:W-:Y:S01]  /*77f0*/  @P1 IMAD.IADD R2, R92, 0x1, R7 ;  /* 0x000000015c021824 */ /* 0x000fe200078e0207 */
[----:B------:R-:W-:Y:S01]  /*7800*/  @P1 IADD3 R5, PT, PT, R62, R7, RZ ;  /* 0x000000073e051210 */ /* 0x000fe20007ffe0ff */
[----:B------:R-:W-:Y:S06]  /*7810*/  @P0 BRA `(.L_x_127) ;  /* 0x00000000000c0947 */ /* 0x000fec0003800000 */
[----:B--2---:R-:W-:Y:S04]  /*7820*/  SHF.L.U32 R0, R91, 0x1f, RZ ;  /* 0x0000001f5b007819 */ /* 0x004fe800000006ff */
[----:B------:R-:W2:Y:S02]  /*7830*/  SYNCS.PHASECHK.TRANS64.TRYWAIT P0, [R3+URZ+0x130], R0 ;  /* 0x00013000030075a7 */ /* 0x000ea400080011ff */
[----:B--2---:R-:W-:Y:S05]  /*7840*/  @!P0 BRA `(.L_x_128) ;  /* 0x0000003400f48947 */ /* 0x004fea0003800000 */
.L_x_127:
[----:B------:R-:W-:Y:S05]  /*7850*/  BSYNC B0 ;  /* 0x0000000000007941 */ /* 0x000fea0003800000 */
.L_x_126:
[----:B------:R-:W-:Y:S02]  /*7860*/  ISETP.NE.AND P0, PT, R61, RZ, PT ;  /* 0x000000ff3d00720c */ /* 0x000fe40003f05270 */
[----:B------:R-:W-:Y:S11]  /*7870*/  IADD3 R46, PT, PT, R46, 0x1, RZ ;  /* 0x000000012e2e7810 */ /* 0x000ff60007ffe0ff */
[----:B--2---:R-:W-:Y:S01]  /*7880*/  @P0 IMAD.IADD R0, R92, 0x1, R5 ;  /* 0x000000015c000824 */ /* 0x004fe200078e0205 */
[----:B------:R-:W-:Y:S05]  /*7890*/  @P0 WARPSYNC.ALL ;  /* 0x0000000000000948 */ /* 0x000fea0003800000 */
[----:B------:R3:W4:Y:S04]  /*78a0*/  @P0 LDSM.16.M88.4 R48, [R4+UR44+0x400] ;  /* 0x0004002c0430083b */ /* 0x0007280008000200 */
[----:B------:R3:W2:Y:S04]  /*78b0*/  @P0 LDSM.16.M88.4 R56, [R2+0x400] ;  /* 0x000400000238083b */ /* 0x0006a80000000200 */
[----:B------:R3:W1:Y:S04]  /*78c0*/  @P0 LDSM.16.M88.4 R64, [R5+0x400] ;  /* 0x000400000540083b */ /* 0x0006680000000200 */
[----:B------:R3:W1:Y:S02]  /*78d0*/  @P0 LDSM.16.M88.4 R72, [R0+0x400] ;  /* 0x000400000048083b */ /* 0x0006640000000200 */
.L_x_125:
[----:B------:R-:W-:Y:S05]  /*78e0*/  BSYNC B1 ;  /* 0x0000000000017941 */ /* 0x000fea0003800000 */
.L_x_124:
[----:B------:R-:W-:Y:S05]  /*78f0*/  VIADD R3, R39, 0x40 ;  /* 0x0000004027037836 */ /* 0x000fea0000000000 */
[----:B------:R-:W-:Y:S04]  /*7900*/  SHF.R.U32.HI R3, RZ, 0x15, R3 ;  /* 0x00000015ff037819 */ /* 0x000fe80000011603 */
[----:B------:R-:W-:Y:S11]  /*7910*/  LOP3.LUT P0, RZ, R3, 0x3, R82, 0x48, !PT ;  /* 0x0000000303ff7812 */ /* 0x000ff60007804852 */
[----:B------:R-:W-:Y:S02]  /*7920*/  @!UPT UIADD3 URZ, UPT, UPT, URZ, URZ, URZ ;  /* 0x000000fffffff290 */ /* 0x000fe4000fffe0ff */
[----:B------:R-:W-:Y:S05]  /*7930*/  @!P0 BRA `(.L_x_129) ;  /* 0x0000000000408947 */ /* 0x000fea0003800000 */
[----:B------:R-:W5:Y:S01]  /*7940*/  LDCU.64 UR8, c[0x4][0x70] ;  /* 0x01000e00ff0877ac */ /* 0x000f620008000a00 */
[----:B------:R-:W-:Y:S01]  /*7950*/  MOV R3, 0x0 ;  /* 0x0000000000037802 */ /* 0x000fe20000000f00 */
[----:B------:R-:W-:Y:S02]  /*7960*/  HFMA2 R12, -RZ, RZ, 0, 5.9604644775390625e-08 ;  /* 0x00000001ff0c7431 */ /* 0x000fe400000001ff */
[----:B------:R-:W-:Y:S02]  /*7970*/  IMAD.MOV.U32 R8, RZ, RZ, 0x192 ;  /* 0x00000192ff087424 */ /* 0x000fe400078e00ff */
[----:B------:R-:W-:Y:S01]  /*7980*/  IMAD.MOV.U32 R13, RZ, RZ, RZ ;  /* 0x000000ffff0d7224 */ /* 0x000fe200078e00ff */
[----:B------:R-:W2:Y:S01]  /*7990*/  LDCU.64 UR6, c[0x4][0x78] ;  /* 0x01000f00ff0677ac */ /* 0x000ea20008000a00 */
[----:B---3--:R-:W3:Y:S01]  /*79a0*/  LDC.64 R2, c[0x4][R3] ;  /* 0x0100000003027b82 */ /* 0x008ee20000000a00 */
[----:B------:R-:W4:Y:S01]  /*79b0*/  LDCU.64 UR4, c[0x4][0x10] ;  /* 0x01000200ff0477ac */ /* 0x000f220008000a00 */
[----:B-----5:R-:W-:Y:S01]  /*79c0*/  MOV R5, UR9 ;  /* 0x0000000900057c02 */ /* 0x020fe20008000f00 */
[----:B------:R-:W-:Y:S01]  /*79d0*/  IMAD.U32 R4, RZ, RZ, UR8 ;  /* 0x00000008ff047e24 */ /* 0x000fe2000f8e00ff */
[----:B--2---:R-:W-:Y:S01]  /*79e0*/  MOV R7, UR7 ;  /* 0x0000000700077c02 */ /* 0x004fe20008000f00 */
[----:B------:R-:W-:Y:S01]  /*79f0*/  IMAD.U32 R6, RZ, RZ, UR6 ;  /* 0x00000006ff067e24 */ /* 0x000fe2000f8e00ff */
[----:B----4-:R-:W-:Y:S01]  /*7a00*/  MOV R11, UR5 ;  /* 0x00000005000b7c02 */ /* 0x010fe20008000f00 */
[----:B------:R-:W-:Y:S02]  /*7a10*/  IMAD.U32 R10, RZ, RZ, UR4 ;  /* 0x00000004ff0a7e24 */ /* 0x000fe4000f8e00ff */
[----:B------:R-:W-:Y:S07]  /*7a20*/  LEPC R20, `(.L_x_129) ;  /* 0x000000001014794e */ /* 0x000fee0000000000 */
[----:B-1-3--:R-:W-:Y:S05]  /*7a30*/  CALL.ABS.NOINC R2 ;  /* 0x0000000002007343 */ /* 0x00afea0003c00000 */
.L_x_129:
[----:B------:R-:W-:Y:S05]  /*7a40*/  WARPSYNC.ALL ;  /* 0x0000000000007948 */ /* 0x000fea0003800000 */
[----:B------:R-:W-:Y:S01]  /*7a50*/  R2UR UR4, R39 ;  /* 0x00000000270472ca */ /* 0x000fe200000e0000 */
[--C-:B----4-:R-:W-:Y:S01]  /*7a60*/  HADD2.F32 R40, -RZ, R48.reuse.H0_H0 ;  /* 0x20000030ff287230 */ /* 0x110fe20000004100 */
[----:B------:R-:W4:Y:S01]  /*7a70*/  S2R R101, SR_CgaCtaId ;  /* 0x0000000000657919 */ /* 0x000f220000008800 */
[----:B------:R-:W-:Y:S01]  /*7a80*/  HADD2.F32 R43, -RZ, R48.H1_H1 ;  /* 0x30000030ff2b7230 */ /* 0x000fe20000004100 */
[----:B------:R-:W-:Y:S01]  /*7a90*/  ISETP.NE.AND P6, PT, R95, RZ, PT ;  /* 0x000000ff5f00720c */ /* 0x000fe20003fc5270 */
[----:B------:R-:W-:Y:S01]  /*7aa0*/  HADD2.F32 R42, -RZ, R49.H1_H1 ;  /* 0x30000031ff2a7230 */ /* 0x000fe20000004100 */
[----:B------:R-:W-:Y:S01]  /*7ab0*/  ISETP.NE.AND P0, PT, R94, RZ, PT ;  /* 0x000000ff5e00720c */ /* 0x000fe20003f05270 */
[--C-:B------:R-:W-:Y:S01]  /*7ac0*/  HADD2.F32 R44, -RZ, R50.reuse.H1_H1 ;  /* 0x30000032ff2c7230 */ /* 0x100fe20000004100 */
[----:B------:R-:W-:Y:S01]  /*7ad0*/  MOV R63, UR46 ;  /* 0x0000002e003f7c02 */ /* 0x000fe20008000f00 */
[----:B--2---:R-:W-:Y:S01]  /*7ae0*/  HADD2.F32 R45, -RZ, R59.H0_H0 ;  /* 0x2000003bff2d7230 */ /* 0x004fe20000004100 */
[----:B------:R-:W-:Y:S03]  /*7af0*/  BSSY.RECONVERGENT B0, `(.L_x_130) ;  /* 0x0000088000007945 */ /* 0x000fe60003800200 */
[----:B---3--:R-:W2:Y:S04]  /*7b00*/  LDTM.16dp256bit.x8 R4, tmem[UR4+0x40] ;  /* 0x00004004000479ee */ /* 0x008ea800081a0000 */
[----:B------:R-:W-:Y:S02]  /*7b10*/  @P6 LEA R63, R63, UR44, 0x3 ;  /* 0x0000002c3f3f6c11 */ /* 0x000fe4000f8e18ff */
[----:B-1----:R-:W-:Y:S02]  /*7b20*/  @P6 SHF.L.U32 R108, R91, 0x1f, RZ ;  /* 0x0000001f5b6c6819 */ /* 0x002fe400000006ff */
[----:B------:R-:W-:Y:S02]  /*7b30*/  @P6 IADD3 R102, PT, PT, R63, 0x150, RZ ;  /* 0x000001503f666810 */ /* 0x000fe40007ffe0ff */
[----:B------:R-:W-:Y:S01]  /*7b40*/  LEA R63, R46, UR44, 0x3 ;  /* 0x0000002c2e3f7c11 */ /* 0x000fe2000f8e18ff */
[C---:B--2---:R-:W-:Y:S01]  /*7b50*/  FMUL R0, R38.reuse, R4 ;  /* 0x0000000426007220 */ /* 0x044fe20000400000 */
[C---:B------:R-:W-:Y:S01]  /*7b60*/  FMUL R2, R38.reuse, R5 ;  /* 0x0000000526027220 */ /* 0x040fe20000400000 */
[C---:B------:R-:W-:Y:S01]  /*7b70*/  FMUL R3, R38.reuse, R6 ;  /* 0x0000000626037220 */ /* 0x040fe20000400000 */
[C---:B------:R-:W-:Y:S01]  /*7b80*/  FMUL R7, R38.reuse, R7 ;  /* 0x0000000726077220 */ /* 0x040fe20000400000 */
[C---:B------:R-:W-:Y:S01]  /*7b90*/  FFMA R0, R41.reuse, R40, R0 ;  /* 0x0000002829007223 */ /* 0x040fe20000000000 */
[----:B------:R-:W-:Y:S02]  /*7ba0*/  HADD2.F32 R40, -RZ, R49.H0_H0 ;  /* 0x20000031ff287230 */ /* 0x000fe40000004100 */
[C---:B------:R-:W-:Y:S01]  /*7bb0*/  FFMA R2, R41.reuse, R43, R2 ;  /* 0x0000002b29027223 */ /* 0x040fe20000000002 */
[C---:B------:R-:W-:Y:S01]  /*7bc0*/  FMUL R4, R38.reuse, R8 ;  /* 0x0000000826047220 */ /* 0x040fe20000400000 */
[--C-:B------:R-:W-:Y:S02]  /*7bd0*/  HADD2.F32 R43, -RZ, R51.reuse.H0_H0 ;  /* 0x20000033ff2b7230 */ /* 0x100fe40000004100 */
[----:B------:R-:W-:Y:S01]  /*7be0*/  FMUL R5, R38, R9 ;  /* 0x0000000926057220 */ /* 0x000fe20000400000 */
[C---:B------:R-:W-:Y:S01]  /*7bf0*/  FFMA R3, R41.reuse, R40, R3 ;  /* 0x0000002829037223 */ /* 0x040fe20000000003 */
[----:B------:R-:W-:Y:S01]  /*7c00*/  HADD2.F32 R40, -RZ, R50.H0_H0 ;  /* 0x20000032ff287230 */ /* 0x000fe20000004100 */
[----:B------:R-:W-:Y:S01]  /*7c10*/  F2FP.F16.F32.PACK_AB R52, R2, R0 ;  /* 0x000000000234723e */ /* 0x000fe200000000ff */
[C---:B------:R-:W-:Y:S01]  /*7c20*/  FFMA R7, R41.reuse, R42, R7 ;  /* 0x0000002a29077223 */ /* 0x040fe20000000007 */
[----:B------:R-:W-:Y:S02]  /*7c30*/  HADD2.F32 R42, -RZ, R51.H1_H1 ;  /* 0x30000033ff2a7230 */ /* 0x000fe40000004100 */
[C---:B------:R-:W-:Y:S01]  /*7c40*/  FMUL R6, R38.reuse, R10 ;  /* 0x0000000a26067220 */ /* 0x040fe20000400000 */
[C---:B------:R-:W-:Y:S01]  /*7c50*/  FFMA R4, R41.reuse, R40, R4 ;  /* 0x0000002829047223 */ /* 0x040fe20000000004 */
[----:B------:R-:W-:Y:S01]  /*7c60*/  FFMA R5, R41, R44, R5 ;  /* 0x0000002c29057223 */ /* 0x000fe20000000005 */
[----:B------:R-:W-:Y:S01]  /*7c70*/  F2FP.F16.F32.PACK_AB R53, R7, R3 ;  /* 0x000000030735723e */ /* 0x000fe200000000ff */
[----:B------:R-:W-:Y:S01]  /*7c80*/  FFMA R6, R41, R43, R6 ;  /* 0x0000002b29067223 */ /* 0x000fe20000000006 */
[C---:B------:R-:W-:Y:S01]  /*7c90*/  FMUL R11, R38.reuse, R11 ;  /* 0x0000000b260b7220 */ /* 0x040fe20000400000 */
[--C-:B------:R-:W-:Y:S01]  /*7ca0*/  HADD2.F32 R40, -RZ, R56.reuse.H0_H0 ;  /* 0x20000038ff287230 */ /* 0x100fe20000004100 */
[----:B------:R-:W-:Y:S01]  /*7cb0*/  F2FP.F16.F32.PACK_AB R54, R5, R4 ;  /* 0x000000040536723e */ /* 0x000fe200000000ff */
[C---:B------:R-:W-:Y:S01]  /*7cc0*/  FMUL R8, R38.reuse, R12 ;  /* 0x0000000c26087220 */ /* 0x040fe20000400000 */
        /* <DEDUP_REMOVED lines=13> */
[--C-:B------:R-:W-:Y:S02]  /*7da0*/  HADD2.F32 R43, -RZ, R58.reuse.H0_H0 ;  /* 0x2000003aff2b7230 */ /* 0x100fe40000004100 */
[----:B------:R-:W-:Y:S01]  /*7db0*/  FFMA R15, R41, R40, R15 ;  /* 0x00000028290f7223 */ /* 0x000fe2000000000f */
[C---:B------:R-:W-:Y:S01]  /*7dc0*/  FMUL R12, R38.reuse, R16 ;  /* 0x00000010260c7220 */ /* 0x040fe20000400000 */
[----:B------:R-:W-:Y:S02]  /*7dd0*/  HADD2.F32 R42, -RZ, R58.H1_H1 ;  /* 0x3000003aff2a7230 */ /* 0x000fe40000004100 */
[C---:B------:R-:W-:Y:S01]  /*7de0*/  FMUL R13, R38.reuse, R17 ;  /* 0x00000011260d7220 */ /* 0x040fe20000400000 */
[C---:B------:R-:W-:Y:S01]  /*7df0*/  FMUL R14, R38.reuse, R18 ;  /* 0x00000012260e7220 */ /* 0x040fe20000400000 */
[----:B------:R-:W-:Y:S01]  /*7e00*/  F2FP.F16.F32.PACK_AB R69, R15, R10 ;  /* 0x0000000a0f45723e */ /* 0x000fe200000000ff */
[C---:B------:R-:W-:Y:S01]  /*7e10*/  FFMA R12, R41.reuse, R43, R12 ;  /* 0x0000002b290c7223 */ /* 0x040fe2000000000c */
[----:B------:R-:W-:Y:S02]  /*7e20*/  HADD2.F32 R40, -RZ, R59.H1_H1 ;  /* 0x3000003bff287230 */ /* 0x000fe40000004100 */
[C---:B------:R-:W-:Y:S01]  /*7e30*/  FFMA R13, R41.reuse, R42, R13 ;  /* 0x0000002a290d7223 */ /* 0x040fe2000000000d */
[----:B------:R-:W-:Y:S01]  /*7e40*/  FFMA R14, R41, R45, R14 ;  /* 0x0000002d290e7223 */ /* 0x000fe2000000000e */
[C---:B------:R-:W-:Y:S01]  /*7e50*/  FMUL R19, R38.reuse, R19 ;  /* 0x0000001326137220 */ /* 0x040fe20000400000 */
[--C-:B------:R-:W-:Y:S02]  /*7e60*/  HADD2.F32 R43, -RZ, R64.reuse.H0_H0 ;  /* 0x20000040ff2b7230 */ /* 0x100fe40000004100 */
        /* <DEDUP_REMOVED lines=13> */
[--C-:B------:R-:W-:Y:S01]  /*7f40*/  HADD2.F32 R42, -RZ, R66.reuse.H0_H0 ;  /* 0x20000042ff2a7230 */ /* 0x100fe20000004100 */
[----:B------:R2:W-:Y:S01]  /*7f50*/  STSM.16.M88.4 [R96+0x2400], R68 ;  /* 0x0024004460007844 */ /* 0x0005e20000000200 */
[----:B-1----:R-:W-:Y:S01]  /*7f60*/  F2FP.F16.F32.PACK_AB R52, R17, R16 ;  /* 0x000000101134723e */ /* 0x002fe200000000ff */
[----:B------:R-:W-:Y:S01]  /*7f70*/  FFMA R23, R41, R40, R23 ;  /* 0x0000002829177223 */ /* 0x000fe20000000017 */
        /* <DEDUP_REMOVED lines=19> */
[C---:B------:R-:W-:Y:S01]  /*80b0*/  FFMA R25, R41.reuse, R42, R25 ;  /* 0x0000002a29197223 */ /* 0x040fe20000000019 */
[----:B------:R-:W-:Y:S02]  /*80c0*/  HADD2.F32 R40, -RZ, R73.H1_H1 ;  /* 0x30000049ff287230 */ /* 0x000fe40000004100 */
[C---:B------:R-:W-:Y:S01]  /*80d0*/  FFMA R26, R41.reuse, R43, R26 ;  /* 0x0000002b291a7223 */ /* 0x040fe2000000001a */
[C---:B------:R-:W-:Y:S01]  /*80e0*/  FMUL R31, R38.reuse, R31 ;  /* 0x0000001f261f7220 */ /* 0x040fe20000400000 */
[--C-:B------:R-:W-:Y:S02]  /*80f0*/  HADD2.F32 R43, -RZ, R74.reuse.H0_H0 ;  /* 0x2000004aff2b7230 */ /* 0x100fe40000004100 */
[C---:B------:R-:W-:Y:S01]  /*8100*/  FMUL R28, R38.reuse, R32 ;  /* 0x00000020261c7220 */ /* 0x040fe20000400000 */
[----:B------:R-:W-:Y:S02]  /*8110*/  HADD2.F32 R42, -RZ, R74.H1_H1 ;  /* 0x3000004aff2a7230 */ /* 0x000fe40000004100 */
[C---:B------:R-:W-:Y:S01]  /*8120*/  FMUL R29, R38.reuse, R33 ;  /* 0x00000021261d7220 */ /* 0x040fe20000400000 */
[--C-:B------:R-:W-:Y:S02]  /*8130*/  HADD2.F32 R45, -RZ, R75.reuse.H0_H0 ;  /* 0x2000004bff2d7230 */ /* 0x100fe40000004100 */
[C---:B------:R-:W-:Y:S01]  /*8140*/  FMUL R30, R38.reuse, R34 ;  /* 0x00000022261e7220 */ /* 0x040fe20000400000 */
[----:B------:R-:W-:Y:S02]  /*8150*/  HADD2.F32 R44, -RZ, R75.H1_H1 ;  /* 0x3000004bff2c7230 */ /* 0x000fe40000004100 */
[C---:B------:R-:W-:Y:S01]  /*8160*/  FFMA R31, R41.reuse, R40, R31 ;  /* 0x00000028291f7223 */ /* 0x040fe2000000001f */
        /* <DEDUP_REMOVED lines=9> */
[----:B------:R2:W-:Y:S01]  /*8200*/  STSM.16.M88.4 [R99+0x2000], R52 ;  /* 0x0020003463007844 */ /* 0x0005e20000000200 */
[----:B------:R-:W-:Y:S02]  /*8210*/  F2FP.F16.F32.PACK_AB R106, R29, R28 ;  /* 0x0000001c1d6a723e */ /* 0x000fe400000000ff */
[----:B------:R-:W-:Y:S02]  /*8220*/  F2FP.F16.F32.PACK_AB R107, R35, R30 ;  /* 0x0000001e236b723e */ /* 0x000fe400000000ff */
[----:B----4-:R-:W-:Y:S03]  /*8230*/  @P6 PRMT R102, R101, 0x654, R102 ;  /* 0x0000065465666816 */ /* 0x010fe60000000066 */
[----:B------:R2:W-:Y:S01]  /*8240*/  STSM.16.M88.4 [R100+0x2000], R104 ;  /* 0x0020006864007844 */ /* 0x0005e20000000200 */
[----:B------:R-:W-:Y:S01]  /*8250*/  @!PT LDS RZ, [RZ] ;  /* 0x00000000fffff984 */ /* 0x000fe20000000800 */
[----:B------:R-:W-:Y:S01]  /*8260*/  @!PT LDS RZ, [RZ] ;  /* 0x00000000fffff984 */ /* 0x000fe20000000800 */
[----:B------:R-:W-:Y:S01]  /*8270*/  @!PT LDS RZ, [RZ] ;  /* 0x00000000fffff984 */ /* 0x000fe20000000800 */
[----:B------:R-:W-:Y:S01]  /*8280*/  @!PT LDS RZ, [RZ] ;  /* 0x00000000fffff984 */ /* 0x000fe20000000800 */
[----:B------:R1:W-:Y:S07]  /*8290*/  MEMBAR.ALL.CTA ;  /* 0x0000000000007992 */ /* 0x0003ee0000008000 */
[----:B-1----:R-:W1:Y:S02]  /*82a0*/  FENCE.VIEW.ASYNC.S ;  /* 0x00000000000073c6 */ /* 0x002e640000000000 */
[----:B-1----:R-:W-:Y:S06]  /*82b0*/  BAR.SYNC.DEFER_BLOCKING 0x1, 0x80 ;  /* 0x0042000000007b1d */ /* 0x002fec0000010000 */
[----:B------:R-:W-:Y:S05]  /*82c0*/  @P0 BRA `(.L_x_131) ;  /* 0x0000000000280947 */ /* 0x000fea0003800000 */
[----:B------:R-:W1:Y:S01]  /*82d0*/  LDCU.64 UR6, c[0x0][0x348] ;  /* 0x00006900ff0677ac */ /* 0x000e620008000a00 */
[----:B------:R-:W-:Y:S02]  /*82e0*/  UIADD3 UR9, UPT, UPT, UR49, 0x40, URZ ;  /* 0x0000004031097890 */ /* 0x000fe4000fffe0ff */
[----:B------:R-:W-:Y:S01]  /*82f0*/  UIADD3 UR8, UPT, UPT, UR44, 0x2400, URZ ;  /* 0x000024002c087890 */ /* 0x000fe2000fffe0ff */
[----:B------:R-:W-:Y:S01]  /*8300*/  UMOV UR10, UR50 ;  /* 0x00000032000a7c82 */ /* 0x000fe20008000000 */
[----:B------:R-:W-:Y:S01]  /*8310*/  UMOV UR11, UR36 ;  /* 0x00000024000b7c82 */ /* 0x000fe20008000000 */
[----:B-1----:R-:W-:Y:S04]  /*8320*/  UIADD3 UR4, UP0, UPT, UR6, 0x680, URZ ;  /* 0x0000068006047890 */ /* 0x002fe8000ff1e0ff */
[----:B------:R-:W-:Y:S09]  /*8330*/  UIADD3.X UR5, UPT, UPT, URZ, UR7, URZ, UP0, !UPT ;  /* 0x00000007ff057290 */ /* 0x000ff200087fe4ff */
[----:B------:R1:W-:Y:S01]  /*8340*/  UTMASTG.3D [UR8], [UR4] ;  /* 0x00000008040073b5 */ /* 0x0003e20008010000 */
[----:B------:R0:W-:Y:S01]  /*8350*/  UTMACMDFLUSH ;  /* 0x00000000000079b7 */ /* 0x0001e20000000000 */
[----:B-1----:R-:W-:Y:S04]  /*8360*/  DEPBAR.LE SB0, 0x1 ;  /* 0x000080400000791a */ /* 0x002fe80000000000 */
.L_x_131:
[----:B------:R-:W-:Y:S05]  /*8370*/  BSYNC.RECONVERGENT B0 ;  /* 0x0000000000007941 */ /* 0x000fea0003800200 */
.L_x_130:
[----:B------:R-:W-:Y:S01]  /*8380*/  BAR.SYNC.DEFER_BLOCKING 0x1, 0x80 ;  /* 0x0042000000007b1d */ /* 0x000fe20000010000 */
[----:B------:R-:W-:Y:S04]  /*8390*/  UIADD3 UR4, UPT, UPT, UR46, 0x1, URZ ;  /* 0x000000012e047890 */ /* 0x000fe8000fffe0ff */
[----:B------:R-:W-:Y:S04]  /*83a0*/  UISETP.NE.AND UP0, UPT, UR4, 0x4, UPT ;  /* 0x000000040400788c */ /* 0x000fe8000bf05270 */
[----:B------:R-:W-:Y:S01]  /*83b0*/  USEL UR45, UR4, URZ, UP0 ;  /* 0x000000ff042d7287 */ /* 0x000fe20008000000 */
[----:B------:R1:W-:Y:S01]  /*83c0*/  @P6 SYNCS.ARRIVE.TRANS64.RED.A1T0 RZ, [R102+URZ], RZ ;  /* 0x000000ff66ff69a7 */ /* 0x0003e200081004ff */
[----:B------:R-:W-:Y:S01]  /*83d0*/  BSSY B1, `(.L_x_132) ;  /* 0x0000018000017945 */ /* 0x000fe20003800000 */
[----:B------:R-:W3:Y:S02]  /*83e0*/  @P6 SYNCS.PHASECHK.TRANS64.TRYWAIT P0, [R63+URZ+0x130], R108 ;  /* 0x0001306c3f0065a7 */ /* 0x000ee400080011ff */
[----:B---3--:R-:W-:Y:S01]  /*83f0*/  @P6 SEL R60, RZ, 0x1, !P0 ;  /* 0x00000001ff3c6807 */ /* 0x008fe20004000000 */
[----:B-1----:R-:W-:Y:S06]  /*8400*/  @!P6 BRA `(.L_x_133) ;  /* 0x000000000050e947 */ /* 0x002fec0003800000 */
        /* <DEDUP_REMOVED lines=8> */
[----:B------:R-:W-:Y:S04]  /*8490*/  SHF.L.U32 R4, R91, 0x1f, RZ ;  /* 0x0000001f5b047819 */ /* 0x000fe800000006ff */
[----:B------:R-:W1:Y:S02]  /*84a0*/  SYNCS.PHASECHK.TRANS64.TRYWAIT P0, [R63+URZ+0x130], R4 ;  /* 0x000130043f0075a7 */ /* 0x000e6400080011ff */
[----:B-1----:R-:W-:Y:S05]  /*84b0*/  @!P0 BRA `(.L_x_136) ;  /* 0x0000002800ec8947 */ /* 0x002fea0003800000 */
.L_x_135:
[----:B------:R-:W-:Y:S05]  /*84c0*/  BSYNC B0 ;  /* 0x0000000000007941 */ /* 0x000fea0003800000 */
.L_x_134:
[----:B------:R-:W-:Y:S02]  /*84d0*/  ISETP.NE.AND P0, PT, R61, RZ, PT ;  /* 0x000000ff3d00720c */ /* 0x000fe40003f05270 */
[----:B------:R-:W-:Y:S11]  /*84e0*/  IADD3 R46, PT, PT, R46, 0x1, RZ ;  /* 0x000000012e2e7810 */ /* 0x000ff60007ffe0ff */
[----:B-1----:R-:W-:Y:S01]  /*84f0*/  @P0 IMAD.IADD R4, R92, 0x1, R3 ;  /* 0x000000015c040824 */ /* 0x002fe200078e0203 */
[----:B------:R-:W-:Y:S05]  /*8500*/  @P0 WARPSYNC.ALL ;  /* 0x0000000000000948 */ /* 0x000fea0003800000 */
[----:B------:R1:W3:Y:S04]  /*8510*/  @P0 LDSM.16.M88.4 R48, [R2+UR44+0x400] ;  /* 0x0004002c0230083b */ /* 0x0002e80008000200 */
[----:B------:R1:W4:Y:S04]  /*8520*/  @P0 LDSM.16.M88.4 R56, [R0+0x400] ;  /* 0x000400000038083b */ /* 0x0003280000000200 */
[----:B------:R1:W1:Y:S04]  /*8530*/  @P0 LDSM.16.M88.4 R64, [R3+0x400] ;  /* 0x000400000340083b */ /* 0x0002680000000200 */
[----:B------:R1:W1:Y:S02]  /*8540*/  @P0 LDSM.16.M88.4 R72, [R4+0x400] ;  /* 0x000400000448083b */ /* 0x0002640000000200 */
.L_x_133:
[----:B------:R-:W-:Y:S05]  /*8550*/  BSYNC B1 ;  /* 0x0000000000017941 */ /* 0x000fea0003800000 */
.L_x_132:
[----:B-1----:R-:W-:Y:S05]  /*8560*/  VIADD R3, R39, 0x80 ;  /* 0x0000008027037836 */ /* 0x002fea0000000000 */
[----:B------:R-:W-:Y:S04]  /*8570*/  SHF.R.U32.HI R3, RZ, 0x15, R3 ;  /* 0x00000015ff037819 */ /* 0x000fe80000011603 */
[----:B------:R-:W-:Y:S11]  /*8580*/  LOP3.LUT P0, RZ, R3, 0x3, R82, 0x48, !PT ;  /* 0x0000000303ff7812 */ /* 0x000ff60007804852 */
[----:B------:R-:W-:Y:S02]  /*8590*/  @!UPT UIADD3 URZ, UPT, UPT, URZ, URZ, URZ ;  /* 0x000000fffffff290 */ /* 0x000fe4000fffe0ff */
[----:B------:R-:W-:Y:S05]  /*85a0*/  @!P0 BRA `(.L_x_137) ;  /* 0x0000000000408947 */ /* 0x000fea0003800000 */
[----:B------:R-:W1:Y:S01]  /*85b0*/  LDCU.64 UR8, c[0x4][0x70] ;  /* 0x01000e00ff0877ac */ /* 0x000e620008000a00 */
[----:B------:R-:W-:Y:S01]  /*85c0*/  MOV R3, 0x0 ;  /* 0x0000000000037802 */ /* 0x000fe20000000f00 */
[----:B------:R-:W-:Y:S02]  /*85d0*/  HFMA2 R12, -RZ, RZ, 0, 5.9604644775390625e-08 ;  /* 0x00000001ff0c7431 */ /* 0x000fe400000001ff */
[----:B------:R-:W-:Y:S02]  /*85e0*/  IMAD.MOV.U32 R8, RZ, RZ, 0x192 ;  /* 0x00000192ff087424 */ /* 0x000fe400078e00ff */
[----:B------:R-:W-:Y:S01]  /*85f0*/  IMAD.MOV.U32 R13, RZ, RZ, RZ ;  /* 0x000000ffff0d7224 */ /* 0x000fe200078e00ff */
[----:B------:R-:W5:Y:S01]  /*8600*/  LDCU.64 UR6, c[0x4][0x78] ;  /* 0x01000f00ff0677ac */ /* 0x000f620008000a00 */
[----:B------:R-:W2:Y:S01]  /*8610*/  LDC.64 R2, c[0x4][R3] ;  /* 0x0100000003027b82 */ /* 0x000ea20000000a00 */
[----:B------:R-:W3:Y:S01]  /*8620*/  LDCU.64 UR4, c[0x4][0x10] ;  /* 0x01000200ff0477ac */ /* 0x000ee20008000a00 */
[----:B-1----:R-:W-:Y:S01]  /*8630*/  MOV R5, UR9 ;  /* 0x0000000900057c02 */ /* 0x002fe20008000f00 */
[----:B------:R-:W-:Y:S01]  /*8640*/  IMAD.U32 R4, RZ, RZ, UR8 ;  /* 0x00000008ff047e24 */ /* 0x000fe2000f8e00ff */
[----:B-----5:R-:W-:Y:S01]  /*8650*/  MOV R7, UR7 ;  /* 0x0000000700077c02 */ /* 0x020fe20008000f00 */
[----:B------:R-:W-:Y:S01]  /*8660*/  IMAD.U32 R6, RZ, RZ, UR6 ;  /* 0x00000006ff067e24 */ /* 0x000fe2000f8e00ff */
[----:B---3--:R-:W-:Y:S01]  /*8670*/  MOV R11, UR5 ;  /* 0x00000005000b7c02 */ /* 0x008fe20008000f00 */
[----:B------:R-:W-:Y:S02]  /*8680*/  IMAD.U32 R10, RZ, RZ, UR4 ;  /* 0x00000004ff0a7e24 */ /* 0x000fe4000f8e00ff */
[----:B------:R-:W-:Y:S07]  /*8690*/  LEPC R20, `(.L_x_137) ;  /* 0x000000001014794e */ /* 0x000fee0000000000 */
[----:B--2-4-:R-:W-:Y:S05]  /*86a0*/  CALL.ABS.NOINC R2 ;  /* 0x0000000002007343 */ /* 0x014fea0003c00000 */
.L_x_137:
[----:B------:R-:W-:Y:S05]  /*86b0*/  WARPSYNC.ALL ;  /* 0x0000000000007948 */ /* 0x000fea0003800000 */
[----:B------:R-:W-:Y:S01]  /*86c0*/  R2UR UR4, R39 ;  /* 0x00000000270472ca */ /* 0x000fe200000e0000 */
[--C-:B---3--:R-:W-:Y:S01]  /*86d0*/  HADD2.F32 R40, -RZ, R48.reuse.H0_H0 ;  /* 0x20000030ff287230 */ /* 0x108fe20000004100 */
[----:B------:R-:W-:Y:S01]  /*86e0*/  ISETP.NE.AND P6, PT, R95, RZ, PT ;  /* 0x000000ff5f00720c */ /* 0x000fe20003fc5270 */
[----:B------:R-:W-:Y:S01]  /*86f0*/  HADD2.F32 R43, -RZ, R48.H1_H1 ;  /* 0x30000030ff2b7230 */ /* 0x000fe20000004100 */
[----:B------:R-:W-:Y:S01]  /*8700*/  ISETP.NE.AND P0, PT, R94, RZ, PT ;  /* 0x000000ff5e00720c */ /* 0x000fe20003f05270 */
[----:B------:R-:W-:Y:S01]  /*8710*/  HADD2.F32 R42, -RZ, R49.H0_H0 ;  /* 0x20000031ff2a7230 */ /* 0x000fe20000004100 */
[----:B------:R-:W-:Y:S01]  /*8720*/  MOV R63, UR45 ;  /* 0x0000002d003f7c02 */ /* 0x000fe20008000f00 */
[--C-:B------:R-:W-:Y:S01]  /*8730*/  HADD2.F32 R45, -RZ, R51.reuse.H0_H0 ;  /* 0x20000033ff2d7230 */ /* 0x100fe20000004100 */
[----:B------:R-:W-:Y:S01]  /*8740*/  BSSY.RECONVERGENT B0, `(.L_x_138) ;  /* 0x0000089000007945 */ /* 0x000fe20003800200 */
[----:B------:R-:W-:Y:S01]  /*8750*/  HADD2.F32 R44, -RZ, R51.H1_H1 ;  /* 0x30000033ff2c7230 */ /* 0x000fe20000004100 */
[----:B------:R-:W-:Y:S03]  /*8760*/  LEA R108, R46, UR44, 0x3 ;  /* 0x0000002c2e6c7c11 */ /* 0x000fe6000f8e18ff */
[----:B------:R-:W1:Y:S02]  /*8770*/  LDTM.16dp256bit.x8 R4, tmem[UR4+0x80] ;  /* 0x00008004000479ee */ /* 0x000e6400081a0000 */
[----:B------:R-:W-:Y:S04]  /*8780*/  @P6 LEA R63, R63, UR44, 0x3 ;  /* 0x0000002c3f3f6c11 */ /* 0x000fe8000f8e18ff */
[----:B------:R-:W-:Y:S02]  /*8790*/  @P6 IADD3 R102, PT, PT, R63, 0x150, RZ ;  /* 0x000001503f666810 */ /* 0x000fe40007ffe0ff */
[----:B------:R-:W-:Y:S02]  /*87a0*/  @P6 SHF.L.U32 R63, R91, 0x1f, RZ ;  /* 0x0000001f5b3f6819 */ /* 0x000fe400000006ff */
[----:B------:R-:W-:Y:S01]  /*87b0*/  @P6 PRMT R102, R101, 0x654, R102 ;  /* 0x0000065465666816 */ /* 0x000fe20000000066 */
[C---:B-1----:R-:W-:Y:S01]  /*87c0*/  FMUL R0, R38.reuse, R4 ;  /* 0x0000000426007220 */ /* 0x042fe20000400000 */
[C---:B------:R-:W-:Y:S01]  /*87d0*/  FMUL R2, R38.reuse, R5 ;  /* 0x0000000526027220 */ /* 0x040fe20000400000 */
[C---:B------:R-:W-:Y:S01]  /*87e0*/  FMUL R3, R38.reuse, R6 ;  /* 0x0000000626037220 */ /* 0x040fe20000400000 */
        /* <DEDUP_REMOVED lines=8> */
[----:B--2---:R-:W-:Y:S01]  /*8870*/  F2FP.F16.F32.PACK_AB R68, R2, R0 ;  /* 0x000000000244723e */ /* 0x004fe200000000ff */
[C---:B------:R-:W-:Y:S01]  /*8880*/  FFMA R7, R41.reuse, R40, R7 ;  /* 0x0000002829077223 */ /* 0x040fe20000000007 */
[----:B------:R-:W-:Y:S01]  /*8890*/  FFMA R4, R41, R43, R4 ;  /* 0x0000002b29047223 */ /* 0x000fe20000000004 */
[C---:B------:R-:W-:Y:S01]  /*88a0*/  FMUL R5, R38.reuse, R9 ;  /* 0x0000000926057220 */ /* 0x040fe20000400000 */
[C---:B------:R-:W-:Y:S01]  /*88b0*/  FMUL R6, R38.reuse, R10 ;  /* 0x0000000a26067220 */ /* 0x040fe20000400000 */
[C---:B------:R-:W-:Y:S01]  /*88c0*/  FMUL R11, R38.reuse, R11 ;  /* 0x0000000b260b7220 */ /* 0x040fe20000400000 */
[--C-:B----4-:R-:W-:Y:S01]  /*88d0*/  HADD2.F32 R40, -RZ, R56.reuse.H0_H0 ;  /* 0x20000038ff287230 */ /* 0x110fe20000004100 */
[----:B------:R-:W-:Y:S01]  /*88e0*/  F2FP.F16.F32.PACK_AB R69, R7, R3 ;  /* 0x000000030745723e */ /* 0x000fe200000000ff */
[C---:B------:R-:W-:Y:S01]  /*88f0*/  FFMA R5, R41.reuse, R42, R5 ;  /* 0x0000002a29057223 */ /* 0x040fe20000000005 */
[C---:B------:R-:W-:Y:S01]  /*8900*/  FFMA R6, R41.reuse, R45, R6 ;  /* 0x0000002d29067223 */ /* 0x040fe20000000006 */
[----:B------:R-:W-:Y:S01]  /*8910*/  FFMA R11, R41, R44, R11 ;  /* 0x0000002c290b7223 */ /* 0x000fe2000000000b */
[C---:B------:R-:W-:Y:S01]  /*8920*/  FMUL R8, R38.reuse, R12 ;  /* 0x0000000c26087220 */ /* 0x040fe20000400000 */
[----:B------:R-:W-:Y:S01]  /*8930*/  HADD2.F32 R42, -RZ, R56.H1_H1 ;  /* 0x30000038ff2a7230 */ /* 0x000fe20000004100 */
[----:B------:R-:W-:Y:S01]  /*8940*/  F2FP.F16.F32.PACK_AB R70, R5, R4 ;  /* 0x000000040546723e */ /* 0x000fe200000000ff */
[C---:B------:R-:W-:Y:S01]  /*8950*/  FMUL R9, R38.reuse, R13 ;  /* 0x0000000d26097220 */ /* 0x040fe20000400000 */
[----:B------:R-:W-:Y:S01]  /*8960*/  F2FP.F16.F32.PACK_AB R71, R11, R6 ;  /* 0x000000060b47723e */ /* 0x000fe200000000ff */
[C---:B------:R-:W-:Y:S01]  /*8970*/  FFMA R8, R41.reuse, R40, R8 ;  /* 0x0000002829087223 */ /* 0x040fe20000000008 */
[--C-:B------:R-:W-:Y:S02]  /*8980*/  HADD2.F32 R43, -RZ, R57.reuse.H0_H0 ;  /* 0x20000039ff2b7230 */ /* 0x100fe40000004100 */
[----:B------:R-:W-:Y:S01]  /*8990*/  FFMA R9, R41, R42, R9 ;  /* 0x0000002a29097223 */ /* 0x000fe20000000009 */
[C---:B------:R-:W-:Y:S01]  /*89a0*/  FMUL R10, R38.reuse, R14 ;  /* 0x0000000e260a7220 */ /* 0x040fe20000400000 */
[----:B------:R-:W-:Y:S01]  /*89b0*/  HADD2.F32 R40, -RZ, R57.H1_H1 ;  /* 0x30000039ff287230 */ /* 0x000fe20000004100 */
[----:B------:R1:W-:Y:S01]  /*89c0*/  STSM.16.M88.4 [R97+0x4400], R68 ;  /* 0x0044004461007844 */ /* 0x0003e20000000200 */
[C---:B------:R-:W-:Y:S01]  /*89d0*/  FMUL R15, R38.reuse, R15 ;  /* 0x0000000f260f7220 */ /* 0x040fe20000400000 */
[----:B------:R-:W-:Y:S01]  /*89e0*/  F2FP.F16.F32.PACK_AB R52, R9, R8 ;  /* 0x000000080934723e */ /* 0x000fe200000000ff */
[C---:B------:R-:W-:Y:S01]  /*89f0*/  FFMA R10, R41.reuse, R43, R10 ;  /* 0x0000002b290a7223 */ /* 0x040fe2000000000a */
[--C-:B------:R-:W-:Y:S02]  /*8a00*/  HADD2.F32 R42, -RZ, R58.reuse.H0_H0 ;  /* 0x2000003aff2a7230 */ /* 0x100fe40000004100 */
        /* <DEDUP_REMOVED lines=26> */
[----:B-1----:R-:W-:Y:S01]  /*8bb0*/  F2FP.F16.F32.PACK_AB R68, R17, R16 ;  /* 0x000000101144723e */ /* 0x002fe200000000ff */
        /* <DEDUP_REMOVED lines=45> */
[----:B------:R-:W-:Y:S05]  /*8e90*/  F2FP.F16.F32.PACK_AB R107, R35, R30 ;  /* 0x0000001e236b723e */ /* 0x000fea00000000ff */
        /* <DEDUP_REMOVED lines=19> */
.L_x_139:
[----:B------:R-:W-:Y:S05]  /*8fd0*/  BSYNC.RECONVERGENT B0 ;  /* 0x0000000000007941 */ /* 0x000fea0003800200 */
.L_x_138:
        /* <DEDUP_REMOVED lines=20> */
.L_x_143:
[----:B------:R-:W-:Y:S05]  /*9120*/  BSYNC B0 ;  /* 0x0000000000007941 */ /* 0x000fea0003800000 */
.L_x_142:
[----:B------:R-:W-:Y:S11]  /*9130*/  ISETP.NE.AND P0, PT, R61, RZ, PT ;  /* 0x000000ff3d00720c */ /* 0x000ff60003f05270 */
[----:B------:R-:W-:Y:S02]  /*9140*/  @!UPT UIADD3 URZ, UPT, UPT, URZ, URZ, URZ ;  /* 0x000000fffffff290 */ /* 0x000fe4000fffe0ff */
[----:B------:R-:W-:Y:S01]  /*9150*/  @P0 IADD3 R2, PT, PT, R92, R5, RZ ;  /* 0x000000055c020210 */ /* 0x000fe20007ffe0ff */
[----:B------:R-:W-:Y:S05]  /*9160*/  @P0 WARPSYNC.ALL ;  /* 0x0000000000000948 */ /* 0x000fea0003800000 */
[----:B------:R3:W4:Y:S04]  /*9170*/  @P0 LDSM.16.M88.4 R48, [R46+UR44+0x400] ;  /* 0x0004002c2e30083b */ /* 0x0007280008000200 */
[----:B------:R3:W1:Y:S04]  /*9180*/  @P0 LDSM.16.M88.4 R56, [R0+0x400] ;  /* 0x000400000038083b */ /* 0x0006680000000200 */
[----:B------:R3:W1:Y:S04]  /*9190*/  @P0 LDSM.16.M88.4 R64, [R5+0x400] ;  /* 0x000400000540083b */ /* 0x0006680000000200 */
[----:B------:R3:W1:Y:S02]  /*91a0*/  @P0 LDSM.16.M88.4 R72, [R2+0x400] ;  /* 0x000400000248083b */ /* 0x0006640000000200 */
.L_x_141:
[----:B------:R-:W-:Y:S05]  /*91b0*/  BSYNC B1 ;  /* 0x0000000000017941 */ /* 0x000fea0003800000 */
.L_x_140:
        /* <DEDUP_REMOVED lines=11> */
[----:B---3--:R-:W3:Y:S01]  /*9270*/  LDC.64 R2, c[0x4][R3] ;  /* 0x0100000003027b82 */ /* 0x008ee20000000a00 */
[----:B------:R-:W2:Y:S01]  /*9280*/  LDCU.64 UR4, c[0x4][0x10] ;  /* 0x01000200ff0477ac */ /* 0x000ea20008000a00 */
[----:B-1----:R-:W-:Y:S01]  /*9290*/  MOV R5, UR9 ;  /* 0x0000000900057c02 */ /* 0x002fe20008000f00 */
[----:B------:R-:W-:Y:S01]  /*92a0*/  IMAD.U32 R4, RZ, RZ, UR8 ;  /* 0x00000008ff047e24 */ /* 0x000fe2000f8e00ff */
[----:B-----5:R-:W-:Y:S01]  /*92b0*/  MOV R7, UR7 ;  /* 0x0000000700077c02 */ /* 0x020fe20008000f00 */
[----:B------:R-:W-:Y:S01]  /*92c0*/  IMAD.U32 R6, RZ, RZ, UR6 ;  /* 0x00000006ff067e24 */ /* 0x000fe2000f8e00ff */
[----:B--2---:R-:W-:Y:S01]  /*92d0*/  MOV R11, UR5 ;  /* 0x00000005000b7c02 */ /* 0x004fe20008000f00 */
[----:B------:R-:W-:Y:S02]  /*92e0*/  IMAD.U32 R10, RZ, RZ, UR4 ;  /* 0x00000004ff0a7e24 */ /* 0x000fe4000f8e00ff */
[----:B------:R-:W-:Y:S07]  /*92f0*/  LEPC R20, `(.L_x_145) ;  /* 0x000000001014794e */ /* 0x000fee0000000000 */
[----:B---34-:R-:W-:Y:S05]  /*9300*/  CALL.ABS.NOINC R2 ;  /* 0x0000000002007343 */ /* 0x018fea0003c00000 */
.L_x_145:
[----:B------:R-:W-:Y:S01]  /*9310*/  ISETP.NE.AND P0, PT, R94, RZ, PT ;  /* 0x000000ff5e00720c */ /* 0x000fe20003f05270 */
[----:B------:R-:W-:Y:S05]  /*9320*/  WARPSYNC.ALL ;  /* 0x0000000000007948 */ /* 0x000fea0003800000 */
[----:B------:R-:W-:Y:S01]  /*9330*/  R2UR UR4, R39 ;  /* 0x00000000270472ca */ /* 0x000fe200000e0000 */
[--C-:B----4-:R-:W-:Y:S01]  /*9340*/  HADD2.F32 R40, -RZ, R48.reuse.H0_H0 ;  /* 0x20000030ff287230 */ /* 0x110fe20000004100 */
[----:B------:R-:W1:Y:S01]  /*9350*/  S2UR UR6, SR_CgaCtaId ;  /* 0x00000000000679c3 */ /* 0x000e620000008800 */
[----:B------:R-:W-:Y:S01]  /*9360*/  HADD2.F32 R42, -RZ, R48.H1_H1 ;  /* 0x30000030ff2a7230 */ /* 0x000fe20000004100 */
[----:B------:R-:W-:Y:S01]  /*9370*/  R2UR UR5, R98 ;  /* 0x00000000620572ca */ /* 0x000fe200000e0000 */
[--C-:B------:R-:W-:Y:S01]  /*9380*/  HADD2.F32 R43, -RZ, R49.reuse.H0_H0 ;  /* 0x20000031ff2b7230 */ /* 0x100fe20000004100 */
[----:B------:R-:W-:Y:S01]  /*9390*/  BSSY.RECONVERGENT B0, `(.L_x_146) ;  /* 0x0000089000007945 */ /* 0x000fe20003800200 */
[----:B------:R-:W-:Y:S02]  /*93a0*/  HADD2.F32 R44, -RZ, R49.H1_H1 ;  /* 0x30000031ff2c7230 */ /* 0x000fe40000004100 */
[--C-:B------:R-:W-:Y:S02]  /*93b0*/  HADD2.F32 R45, -RZ, R50.reuse.H0_H0 ;  /* 0x20000032ff2d7230 */ /* 0x100fe40000004100 */
[----:B---3--:R-:W-:Y:S02]  /*93c0*/  HADD2.F32 R46, -RZ, R50.H1_H1 ;  /* 0x30000032ff2e7230 */ /* 0x008fe40000004100 */
[----:B------:R-:W3:Y:S01]  /*93d0*/  LDTM.16dp256bit.x8 R4, tmem[UR4+0xc0] ;  /* 0x0000c004000479ee */ /* 0x000ee200081a0000 */
[----:B------:R-:W-:Y:S01]  /*93e0*/  NOP ;  /* 0x0000000000007918 */ /* 0x000fe20000000000 */
[--C-:B------:R-:W-:Y:S02]  /*93f0*/  HADD2.F32 R47, -RZ, R51.reuse.H0_H0 ;  /* 0x20000033ff2f7230 */ /* 0x100fe40000004100 */
[----:B------:R-:W-:Y:S01]  /*9400*/  UIADD3 UR4, UPT, UPT, UR5, 0x1c0, URZ ;  /* 0x000001c005047890 */ /* 0x000fe2000fffe0ff */
[----:B------:R-:W-:Y:S02]  /*9410*/  HADD2.F32 R49, -RZ, R51.H1_H1 ;  /* 0x30000033ff317230 */ /* 0x000fe40000004100 */
[--C-:B------:R-:W-:Y:S02]  /*9420*/  HADD2.F32 R48, -RZ, R56.reuse.H0_H0 ;  /* 0x20000038ff307230 */ /* 0x100fe40000004100 */
[----:B------:R-:W-:Y:S02]  /*9430*/  HADD2.F32 R51, -RZ, R56.H1_H1 ;  /* 0x30000038ff337230 */ /* 0x000fe40000004100 */
[--C-:B------:R-:W-:Y:S02]  /*9440*/  HADD2.F32 R50, -RZ, R57.reuse.H0_H0 ;  /* 0x20000039ff327230 */ /* 0x100fe40000004100 */
[----:B--2---:R-:W-:Y:S02]  /*9450*/  HADD2.F32 R52, -RZ, R57.H1_H1 ;  /* 0x30000039ff347230 */ /* 0x004fe40000004100 */
[--C-:B------:R-:W-:Y:S02]  /*9460*/  HADD2.F32 R53, -RZ, R58.reuse.H0_H0 ;  /* 0x2000003aff357230 */ /* 0x100fe40000004100 */
[----:B------:R-:W-:Y:S02]  /*9470*/  HADD2.F32 R54, -RZ, R58.H1_H1 ;  /* 0x3000003aff367230 */ /* 0x000fe40000004100 */
[--C-:B------:R-:W-:Y:S02]  /*9480*/  HADD2.F32 R55, -RZ, R59.reuse.H0_H0 ;  /* 0x2000003bff377230 */ /* 0x100fe40000004100 */
[----:B------:R-:W-:Y:S02]  /*9490*/  HADD2.F32 R56, -RZ, R59.H1_H1 ;  /* 0x3000003bff387230 */ /* 0x000fe40000004100 */
[--C-:B------:R-:W-:Y:S01]  /*94a0*/  HADD2.F32 R57, -RZ, R64.reuse.H0_H0 ;  /* 0x20000040ff397230 */ /* 0x100fe20000004100 */
[----:B-1----:R-:W-:Y:S01]  /*94b0*/  UPRMT UR4, UR6, 0x654, UR4 ;  /* 0x0000065406047896 */ /* 0x002fe20008000004 */
[C---:B---3--:R-:W-:Y:S01]  /*94c0*/  FMUL R4, R38.reuse, R4 ;  /* 0x0000000426047220 */ /* 0x048fe20000400000 */
[C---:B------:R-:W-:Y:S01]  /*94d0*/  FMUL R5, R38.reuse, R5 ;  /* 0x0000000526057220 */ /* 0x040fe20000400000 */
[C---:B------:R-:W-:Y:S01]  /*94e0*/  FMUL R6, R38.reuse, R6 ;  /* 0x0000000626067220 */ /* 0x040fe20000400000 */
[C---:B------:R-:W-:Y:S01]  /*94f0*/  FMUL R7, R38.reuse, R7 ;  /* 0x0000000726077220 */ /* 0x040fe20000400000 */
[C---:B------:R-:W-:Y:S01]  /*9500*/  FFMA R4, R41.reuse, R40, R4 ;  /* 0x0000002829047223 */ /* 0x040fe20000000004 */
[C---:B------:R-:W-:Y:S01]  /*9510*/  FFMA R5, R41.reuse, R42, R5 ;  /* 0x0000002a29057223 */ /* 0x040fe20000000005 */
[C---:B------:R-:W-:Y:S01]  /*9520*/  FFMA R6, R41.reuse, R43, R6 ;  /* 0x0000002b29067223 */ /* 0x040fe20000000006 */
[----:B------:R-:W-:Y:S01]  /*9530*/  FFMA R7, R41, R44, R7 ;  /* 0x0000002c29077223 */ /* 0x000fe20000000007 */
[----:B------:R-:W-:Y:S01]  /*9540*/  SYNCS.ARRIVE.TRANS64.RED.A1T0 RZ, [UR4], RZ ;  /* 0x000000ffffff79a7 */ /* 0x000fe20008100404 */
[C---:B------:R-:W-:Y:S01]  /*9550*/  FMUL R8, R38.reuse, R8 ;  /* 0x0000000826087220 */ /* 0x040fe20000400000 */
[----:B------:R-:W-:Y:S01]  /*9560*/  F2FP.F16.F32.PACK_AB R104, R5, R4 ;  /* 0x000000040568723e */ /* 0x000fe200000000ff */
[C---:B------:R-:W-:Y:S01]  /*9570*/  FMUL R9, R38.reuse, R9 ;  /* 0x0000000926097220 */ /* 0x040fe20000400000 */
[----:B------:R-:W-:Y:S01]  /*9580*/  F2FP.F16.F32.PACK_AB R105, R7, R6 ;  /* 0x000000060769723e */ /* 0x000fe200000000ff */
[C---:B------:R-:W-:Y:S01]  /*9590*/  FFMA R8, R41.reuse, R45, R8 ;  /* 0x0000002d29087223 */ /* 0x040fe20000000008 */
[C---:B------:R-:W-:Y:S01]  /*95a0*/  FMUL R0, R38.reuse, R10 ;  /* 0x0000000a26007220 */ /* 0x040fe20000400000 */
[C---:B------:R-:W-:Y:S01]  /*95b0*/  FFMA R9, R41.reuse, R46, R9 ;  /* 0x0000002e29097223 */ /* 0x040fe20000000009 */
[C---:B------:R-:W-:Y:S01]  /*95c0*/  FMUL R2, R38.reuse, R11 ;  /* 0x0000000b26027220 */ /* 0x040fe20000400000 */
[C---:B------:R-:W-:Y:S01]  /*95d0*/  FMUL R3, R38.reuse, R12 ;  /* 0x0000000c26037220 */ /* 0x040fe20000400000 */
[----:B------:R-:W-:Y:S01]  /*95e0*/  FFMA R0, R41, R47, R0 ;  /* 0x0000002f29007223 */ /* 0x000fe20000000000 */
[C---:B------:R-:W-:Y:S01]  /*95f0*/  FMUL R10, R38.reuse, R13 ;  /* 0x0000000d260a7220 */ /* 0x040fe20000400000 */
[----:B------:R-:W-:Y:S01]  /*9600*/  F2FP.F16.F32.PACK_AB R106, R9, R8 ;  /* 0x00000008096a723e */ /* 0x000fe200000000ff */
[C---:B------:R-:W-:Y:S01]  /*9610*/  FFMA R2, R41.reuse, R49, R2 ;  /* 0x0000003129027223 */ /* 0x040fe20000000002 */
[C---:B------:R-:W-:Y:S01]  /*9620*/  FFMA R3, R41.reuse, R48, R3 ;  /* 0x0000003029037223 */ /* 0x040fe20000000003 */
[C---:B------:R-:W-:Y:S01]  /*9630*/  FFMA R10, R41.reuse, R51, R10 ;  /* 0x00000033290a7223 */ /* 0x040fe2000000000a */
[C---:B------:R-:W-:Y:S01]  /*9640*/  FMUL R11, R38.reuse, R14 ;  /* 0x0000000e260b7220 */ /* 0x040fe20000400000 */
[----:B------:R-:W-:Y:S01]  /*9650*/  FMUL R15, R38, R15 ;  /* 0x0000000f260f7220 */ /* 0x000fe20000400000 */
[----:B------:R-:W-:Y:S01]  /*9660*/  F2FP.F16.F32.PACK_AB R107, R2, R0 ;  /* 0x00000000026b723e */ /* 0x000fe200000000ff */
[----:B------:R-:W-:Y:S01]  /*9670*/  FMUL R12, R38, R16 ;  /* 0x00000010260c7220 */ /* 0x000fe20000400000 */
[----:B------:R-:W-:Y:S01]  /*9680*/  F2FP.F16.F32.PACK_AB R108, R10, R3 ;  /* 0x000000030a6c723e */ /* 0x000fe200000000ff */
[C---:B------:R-:W-:Y:S01]  /*9690*/  FFMA R11, R41.reuse, R50, R11 ;  /* 0x00000032290b7223 */ /* 0x040fe2000000000b */
[C---:B------:R-:W-:Y:S01]  /*96a0*/  FFMA R15, R41.reuse, R52, R15 ;  /* 0x00000034290f7223 */ /* 0x040fe2000000000f */
[----:B------:R1:W-:Y:S01]  /*96b0*/  STSM.16.M88.4 [R97+0x6400], R104 ;  /* 0x0064006861007844 */ /* 0x0003e20000000200 */
[----:B------:R-:W-:Y:S01]  /*96c0*/  FFMA R12, R41, R53, R12 ;  /* 0x00000035290c7223 */ /* 0x000fe2000000000c */
[C---:B------:R-:W-:Y:S01]  /*96d0*/  FMUL R13, R38.reuse, R17 ;  /* 0x00000011260d7220 */ /* 0x040fe20000400000 */
[C---:B------:R-:W-:Y:S01]  /*96e0*/  FMUL R14, R38.reuse, R18 ;  /* 0x00000012260e7220 */ /* 0x040fe20000400000 */
[----:B------:R-:W-:Y:S01]  /*96f0*/  F2FP.F16.F32.PACK_AB R109, R15, R11 ;  /* 0x0000000b0f6d723e */ /* 0x000fe200000000ff */
[C---:B------:R-:W-:Y:S01]  /*9700*/  FMUL R19, R38.reuse, R19 ;  /* 0x0000001326137220 */ /* 0x040fe20000400000 */
[C---:B------:R-:W-:Y:S01]  /*9710*/  FFMA R13, R41.reuse, R54, R13 ;  /* 0x00000036290d7223 */ /* 0x040fe2000000000d */
[C---:B------:R-:W-:Y:S01]  /*9720*/  FFMA R14, R41.reuse, R55, R14 ;  /* 0x00000037290e7223 */ /* 0x040fe2000000000e */
[----:B------:R-:W-:Y:S02]  /*9730*/  HADD2.F32 R58, -RZ, R64.H1_H1 ;  /* 0x30000040ff3a7230 */ /* 0x000fe40000004100 */
[----:B------:R-:W-:Y:S01]  /*9740*/  FFMA R19, R41, R56, R19 ;  /* 0x0000003829137223 */ /* 0x000fe20000000013 */
[C---:B------:R-:W-:Y:S01]  /*9750*/  FMUL R16, R38.reuse, R20 ;  /* 0x0000001426107220 */ /* 0x040fe20000400000 */
[----:B------:R-:W-:Y:S01]  /*9760*/  F2FP.F16.F32.PACK_AB R110, R13, R12 ;  /* 0x0000000c0d6e723e */ /* 0x000fe200000000ff */
[--C-:B------:R-:W-:Y:S02]  /*9770*/  HADD2.F32 R59, -RZ, R65.reuse.H0_H0 ;  /* 0x20000041ff3b7230 */ /* 0x100fe40000004100 */
[C---:B------:R-:W-:Y:S01]  /*9780*/  FMUL R17, R38.reuse, R21 ;  /* 0x0000001526117220 */ /* 0x040fe20000400000 */
[----:B------:R-:W-:Y:S01]  /*9790*/  F2FP.F16.F32.PACK_AB R111, R19, R14 ;  /* 0x0000000e136f723e */ /* 0x000fe200000000ff */
[C---:B------:R-:W-:Y:S01]  /*97a0*/  FFMA R16, R41.reuse, R57, R16 ;  /* 0x0000003929107223 */ /* 0x040fe20000000010 */
[----:B------:R-:W-:Y:S02]  /*97b0*/  HADD2.F32 R60, -RZ, R65.H1_H1 ;  /* 0x30000041ff3c7230 */ /* 0x000fe40000004100 */
[----:B------:R-:W-:Y:S01]  /*97c0*/  FFMA R17, R41, R58, R17 ;  /* 0x0000003a29117223 */ /* 0x000fe20000000011 */
[C---:B------:R-:W-:Y:S01]  /*97d0*/  FMUL R18, R38.reuse, R22 ;  /* 0x0000001626127220 */ /* 0x040fe20000400000 */
[----:B------:R1:W-:Y:S01]  /*97e0*/  STSM.16.M88.4 [R96+0x6400], R108 ;  /* 0x0064006c60007844 */ /* 0x0003e20000000200 */
[--C-:B------:R-:W-:Y:S02]  /*97f0*/  HADD2.F32 R61, -RZ, R66.reuse.H0_H0 ;  /* 0x20000042ff3d7230 */ /* 0x100fe40000004100 */
[C---:B------:R-:W-:Y:S01]  /*9800*/  FMUL R23, R38.reuse, R23 ;  /* 0x0000001726177220 */ /* 0x040fe20000400000 */
[----:B------:R-:W-:Y:S01]  /*9810*/  F2FP.F16.F32.PACK_AB R112, R17, R16 ;  /* 0x000000101170723e */ /* 0x000fe200000000ff */
[C---:B------:R-:W-:Y:S01]  /*9820*/  FFMA R18, R41.reuse, R59, R18 ;  /* 0x0000003b29127223 */ /* 0x040fe20000000012 */
[----:B------:R-:W-:Y:S02]  /*9830*/  HADD2.F32 R62, -RZ, R66.H1_H1 ;  /* 0x30000042ff3e7230 */ /* 0x000fe40000004100 */
[----:B------:R-:W-:Y:S01]  /*9840*/  FFMA R23, R41, R60, R23 ;  /* 0x0000003c29177223 */ /* 0x000fe20000000017 */
[C---:B------:R-:W-:Y:S01]  /*9850*/  FMUL R20, R38.reuse, R24 ;  /* 0x0000001826147220 */ /* 0x040fe20000400000 */
[--C-:B------:R-:W-:Y:S02]  /*9860*/  HADD2.F32 R63, -RZ, R67.reuse.H0_H0 ;  /* 0x20000043ff3f7230 */ /* 0x100fe40000004100 */
[C---:B------:R-:W-:Y:S01]  /*9870*/  FMUL R21, R38.reuse, R25 ;  /* 0x0000001926157220 */ /* 0x040fe20000400000 */
[----:B------:R-:W-:Y:S01]  /*9880*/  HADD2.F32 R64, -RZ, R67.H1_H1 ;  /* 0x30000043ff407230 */ /* 0x000fe20000004100 */
[----:B------:R-:W-:Y:S01]  /*9890*/  F2FP.F16.F32.PACK_AB R113, R23, R18 ;  /* 0x000000121771723e */ /* 0x000fe200000000ff */
[C---:B------:R-:W-:Y:S01]  /*98a0*/  FFMA R20, R41.reuse, R61, R20 ;  /* 0x0000003d29147223 */ /* 0x040fe20000000014 */
        /* <DEDUP_REMOVED lines=8> */
[C---:B------:R-:W-:Y:S01]  /*9930*/  FFMA R22, R41.reuse, R63, R22 ;  /* 0x0000003f29167223 */ /* 0x040fe20000000016 */
[----:B------:R-:W-:Y:S02]  /*9940*/  HADD2.F32 R68, -RZ, R73.H1_H1 ;  /* 0x30000049ff447230 */ /* 0x000fe40000004100 */
[C---:B------:R-:W-:Y:S01]  /*9950*/  FMUL R26, R38.reuse, R30 ;  /* 0x0000001e261a7220 */ /* 0x040fe20000400000 */
[C---:B------:R-:W-:Y:S01]  /*9960*/  FFMA R27, R41.reuse, R64, R27 ;  /* 0x00000040291b7223 */ /* 0x040fe2000000001b */
        /* <DEDUP_REMOVED lines=34> */
[----:B------:R-:W-:Y:S02]  /*9b90*/  UIADD3 UR9, UPT, UPT, UR49, 0xc0, URZ ;  /* 0x000000c031097890 */ /* 0x000fe4000fffe0ff */
[----:B------:R-:W-:Y:S01]  /*9ba0*/  UIADD3 UR8, UPT, UPT, UR44, 0x6400, URZ ;  /* 0x000064002c087890 */ /* 0x000fe2000fffe0ff */
[----:B------:R-:W-:Y:S01]  /*9bb0*/  UMOV UR10, UR50 ;  /* 0x00000032000a7c82 */ /* 0x000fe20008000000 */
[----:B------:R-:W-:Y:S01]  /*9bc0*/  UMOV UR11, UR36 ;  /* 0x00000024000b7c82 */ /* 0x000fe20008000000 */
[----:B--2---:R-:W-:Y:S04]  /*9bd0*/  UIADD3 UR4, UP0, UPT, UR6, 0x680, URZ ;  /* 0x0000068006047890 */ /* 0x004fe8000ff1e0ff */
[----:B------:R-:W-:Y:S09]  /*9be0*/  UIADD3.X UR5, UPT, UPT, URZ, UR7, URZ, UP0, !UPT ;  /* 0x00000007ff057290 */ /* 0x000ff200087fe4ff */
[----:B------:R2:W-:Y:S01]  /*9bf0*/  UTMASTG.3D [UR8], [UR4] ;  /* 0x00000008040073b5 */ /* 0x0005e20008010000 */
[----:B------:R0:W-:Y:S01]  /*9c00*/  UTMACMDFLUSH ;  /* 0x00000000000079b7 */ /* 0x0001e20000000000 */
[----:B--2---:R-:W-:Y:S04]  /*9c10*/  DEPBAR.LE SB0, 0x1 ;  /* 0x000080400000791a */ /* 0x004fe80000000000 */
.L_x_147:
[----:B------:R-:W-:Y:S05]  /*9c20*/  BSYNC.RECONVERGENT B0 ;  /* 0x0000000000007941 */ /* 0x000fea0003800200 */
.L_x_146:
[----:B------:R-:W-:Y:S01]  /*9c30*/  BAR.SYNC.DEFER_BLOCKING 0x1, 0x80 ;  /* 0x0042000000007b1d */ /* 0x000fe20000010000 */
[----:B------:R-:W-:Y:S01]  /*9c40*/  UISETP.NE.AND UP0, UPT, UR47, -0x4, UPT ;  /* 0xfffffffc2f00788c */ /* 0x000fe2000bf05270 */
[----:B------:R-:W-:Y:S08]  /*9c50*/  IADD3 R0, PT, PT, R36, 0x1, RZ ;  /* 0x0000000124007810 */ /* 0x000ff00007ffe0ff */
[----:B------:R-:W-:Y:S05]  /*9c60*/  BRA.U !UP0, `(.L_x_148) ;  /* 0x0000000108247547 */ /* 0x000fea000b800000 */
[----:B------:R-:W-:Y:S01]  /*9c70*/  ISETP.NE.AND P0, PT, R95, RZ, PT ;  /* 0x000000ff5f00720c */ /* 0x000fe20003f05270 */
[----:B------:R-:W-:Y:S01]  /*9c80*/  IMAD.U32 R2, RZ, RZ, UR46 ;  /* 0x0000002eff027e24 */ /* 0x000fe2000f8e00ff */
[----:B------:R-:W-:Y:S04]  /*9c90*/  UIADD3 UR4, UPT, UPT, UR46, 0x1, URZ ;  /* 0x000000012e047890 */ /* 0x000fe8000fffe0ff */
[----:B------:R-:W-:Y:S04]  /*9ca0*/  UISETP.NE.AND UP0, UPT, UR4, 0x4, UPT ;  /* 0x000000040400788c */ /* 0x000fe8000bf05270 */
[----:B------:R-:W-:Y:S03]  /*9cb0*/  USEL UR46, UR4, URZ, UP0 ;  /* 0x000000ff042e7287 */ /* 0x000fe60008000000 */
[----:B------:R-:W-:Y:S05]  /*9cc0*/  @P0 LEA R2, R2, UR44, 0x3 ;  /* 0x0000002c02020c11 */ /* 0x000fea000f8e18ff */
[----:B------:R-:W-:Y:S05]  /*9cd0*/  @P0 VIADD R2, R2, 0x150 ;  /* 0x0000015002020836 */ /* 0x000fea0000000000 */
[----:B------:R-:W-:Y:S04]  /*9ce0*/  @P0 PRMT R2, R101, 0x654, R2 ;  /* 0x0000065465020816 */ /* 0x000fe80000000002 */
[----:B------:R2:W-:Y:S03]  /*9cf0*/  @P0 SYNCS.ARRIVE.TRANS64.RED.A1T0 RZ, [R2+URZ], RZ ;  /* 0x000000ff02ff09a7 */ /* 0x0005e600081004ff */
.L_x_148:
[----:B------:R-:W-:Y:S01]  /*9d00*/  R2UR UR5, R83 ;  /* 0x00000000530572ca */ /* 0x000fe200000e0000 */
[----:B------:R-:W-:Y:S01]  /*9d10*/  UISETP.NE.AND UP0, UPT, UR61, URZ, UPT ;  /* 0x000000ff3d00728c */ /* 0x000fe2000bf05270 */
[----:B------:R-:W-:Y:S01]  /*9d20*/  R2UR UR4, R84 ;  /* 0x00000000540472ca */ /* 0x000fe200000e0000 */
[----:B------:R-:W-:Y:S01]  /*9d30*/  UIADD3 UR47, UPT, UPT, UR47, 0x4, URZ ;  /* 0x000000042f2f7890 */ /* 0x000fe2000fffe0ff */
[----:B------:R-:W-:Y:S01]  /*9d40*/  ISETP.NE.AND P0, PT, R88, 0x2, PT ;  /* 0x000000025800780c */ /* 0x000fe20003f05270 */
[----:B------:R-:W-:Y:S01]  /*9d50*/  UMOV UR36, UR60 ;  /* 0x0000003c00247c82 */ /* 0x000fe20008000000 */
[----:B------:R-:W-:Y:S02]  /*9d60*/  ISETP.NE.AND P1, PT, R0, 0x4, PT ;  /* 0x000000040000780c */ /* 0x000fe40003f25270 */
[----:B--2---:R-:W-:Y:S02]  /*9d70*/  SEL R2, RZ, 0x1, P0 ;  /* 0x00000001ff027807 */ /* 0x004fe40000000000 */
[----:B------:R-:W-:Y:S02]  /*9d80*/  SEL R3, RZ, 0x1, P1 ;  /* 0x00000001ff037807 */ /* 0x000fe40000800000 */
[----:B------:R-:W-:Y:S01]  /*9d90*/  LOP3.LUT R89, R89, R2, RZ, 0x3c, !PT ;  /* 0x0000000259597212 */ /* 0x000fe200078e3cff */
[----:B------:R-:W-:Y:S01]  /*9da0*/  UIADD3 UR31, UPT, UPT, UR37, UR5, URZ ;  /* 0x00000005251f7290 */ /* 0x000fe2000fffe0ff */
[----:B------:R-:W-:Y:S01]  /*9db0*/  LOP3.LUT R90, R90, R3, RZ, 0x3c, !PT ;  /* 0x000000035a5a7212 */ /* 0x000fe200078e3cff */
[----:B------:R-:W-:Y:S01]  /*9dc0*/  UIADD3 UR30, UPT, UPT, UR38, UR4, URZ ;  /* 0x00000004261e7290 */ /* 0x000fe2000fffe0ff */
[----:B------:R-:W-:Y:S02]  /*9dd0*/  SEL R88, R88, RZ, P0 ;  /* 0x000000ff58587207 */ /* 0x000fe40000000000 */
[----:B------:R-:W-:Y:S01]  /*9de0*/  SEL R36, R0, RZ, P1 ;  /* 0x000000ff00247207 */ /* 0x000fe20000800000 */
[----:B------:R-:W-:Y:S08]  /*9df0*/  BRA.U UP0, `(.L_x_149) ;  /* 0xffffffbd009c7547 */ /* 0x000ff0000b83ffff */
[----:B------:R-:W-:-:S13]  /*9e00*/  R2UR UR4, R85 ;  /* 0x00000000550472ca */ /* 0x000fda00000e0000 */
[----:B------:R-:W-:-:S09]  /*9e10*/  UISETP.NE.AND UP0, UPT, UR4, URZ, UPT ;  /* 0x000000ff0400728c */ /* 0x000fd2000bf05270 */
[----:B------:R-:W-:Y:S05]  /*9e20*/  BRA.U !UP0, `(.L_x_150) ;  /* 0x0000000108487547 */ /* 0x000fea000b800000 */
[----:B------:R-:W2:Y:S02]  /*9e30*/  LDCU.64 UR4, c[0x0][0x890] ;  /* 0x00011200ff0477ac */ /* 0x000ea40008000a00 */
[----:B--2---:R-:W-:-:S04]  /*9e40*/  UISETP.NE.U32.AND UP0, UPT, UR4, URZ, UPT ;  /* 0x000000ff0400728c */ /* 0x004fc8000bf05070 */
[----:B------:R-:W-:-:S09]  /*9e50*/  UISETP.NE.AND.EX UP0, UPT, UR5, URZ, UPT, UP0 ;  /* 0x000000ff0500728c */ /* 0x000fd2000bf05300 */
[----:B------:R-:W-:Y:S05]  /*9e60*/  BRA.U UP0, `(.L_x_151) ;  /* 0x00000001000c7547 */ /* 0x000fea000b800000 */
[----:B------:R-:W-:-:S13]  /*9e70*/  FSETP.NEU.AND P0, PT, R41, RZ, PT ;  /* 0x000000ff2900720b */ /* 0x000fda0003f0d000 */
[----:B------:R-:W-:Y:S05]  /*9e80*/  @!P0 EXIT ;  /* 0x000000000000894d */ /* 0x000fea0003800000 */
[----:B------:R-:W-:Y:S05]  /*9e90*/  BRA `(.L_x_150) ;  /* 0x00000000002c7947 */ /* 0x000fea0003800000 */
.L_x_151:
[----:B------:R-:W-:Y:S01]  /*9ea0*/  ISETP.NE.AND P0, PT, R87, RZ, PT ;  /* 0x000000ff5700720c */ /* 0x000fe20003f05270 */
[----:B------:R-:W-:-:S12]  /*9eb0*/  BSSY.RECONVERGENT B0, `(.L_x_150) ;  /* 0x0000009000007945 */ /* 0x000fd80003800200 */
[----:B------:R-:W-:Y:S05]  /*9ec0*/  @P0 BRA `(.L_x_152) ;  /* 0x0000000000140947 */ /* 0x000fea0003800000 */
[----:B------:R-:W2:Y:S02]  /*9ed0*/  LDCU.64 UR4, c[0x0][0x888] ;  /* 0x00011100ff0477ac */ /* 0x000ea40008000a00 */
[----:B--2---:R-:W-:-:S04]  /*9ee0*/  ISETP.NE.U32.AND P0, PT, RZ, UR4, PT ;  /* 0x00000004ff007c0c */ /* 0x004fc8000bf05070 */
[----:B------:R-:W-:-:S13]  /*9ef0*/  ISETP.NE.AND.EX P0, PT, RZ, UR5, PT, P0 ;  /* 0x00000005ff007c0c */ /* 0x000fda000bf05300 */
[----:B------:R-:W-:Y:S05]  /*9f00*/  @!P0 EXIT ;  /* 0x000000000000894d */ /* 0x000fea0003800000 */
[----:B------:R-:W-:Y:S05]  /*9f10*/  BRA `(.L_x_153) ;  /* 0x0000000000087947 */ /* 0x000fea0003800000 */
.L_x_152:
[----:B------:R-:W-:-:S13]  /*9f20*/  FSETP.NEU.AND P0, PT, R41, RZ, PT ;  /* 0x000000ff2900720b */ /* 0x000fda0003f0d000 */
[----:B------:R-:W-:Y:S05]  /*9f30*/  @!P0 EXIT ;  /* 0x000000000000894d */ /* 0x000fea0003800000 */
.L_x_153:
[----:B------:R-:W-:Y:S05]  /*9f40*/  BSYNC.RECONVERGENT B0 ;  /* 0x0000000000007941 */ /* 0x000fea0003800200 */
.L_x_150:
[----:B------:R-:W2:Y:S01]  /*9f50*/  S2UR UR5, SR_CgaCtaId ;  /* 0x00000000000579c3 */ /* 0x000ea20000008800 */
[----:B------:R-:W-:Y:S01]  /*9f60*/  ULEA UR4, UR46, UR44, 0x3 ;  /* 0x0000002c2e047291 */ /* 0x000fe2000f8e18ff */
[----:B------:R-:W-:-:S04]  /*9f70*/  DEPBAR.LE SB0, 0x0 ;  /* 0x000080000000791a */ /* 0x000fc80000000000 */
[----:B------:R-:W-:-:S04]  /*9f80*/  UIADD3 UR4, UPT, UPT, UR4, 0x150, URZ ;  /* 0x0000015004047890 */ /* 0x000fc8000fffe0ff */
[----:B--2---:R-:W-:-:S09]  /*9f90*/  UPRMT UR4, UR5, 0x654, UR4 ;  /* 0x0000065405047896 */ /* 0x004fd20008000004 */
[----:B------:R-:W-:Y:S01]  /*9fa0*/  SYNCS.ARRIVE.TRANS64.RED.A1T0 RZ, [UR4], RZ ;  /* 0x000000ffffff79a7 */ /* 0x000fe20008100404 */
[----:B------:R-:W-:Y:S05]  /*9fb0*/  EXIT ;  /* 0x000000000000794d */ /* 0x000fea0003800000 */
.L_x_25:
[----:B-1----:R1:W3:Y:S02]  /*9fc0*/  SYNCS.PHASECHK.TRANS64.TRYWAIT P0, [R0+URZ+0x1f0], R3 ;  /* 0x0001f003000075a7 */ /* 0x0022e400080011ff */
[----:B---3--:R-:W-:Y:S05]  /*9fd0*/  @!P0 NANOSLEEP.SYNCS 0x989680 ;  /* 0x009896800000895d */ /* 0x008fea0003900000 */
[----:B------:R-:W3:Y:S02]  /*9fe0*/  @!P0 SYNCS.PHASECHK.TRANS64 P0, [R0+URZ+0x1f0], R3 ;  /* 0x0001f003000085a7 */ /* 0x000ee400080010ff */
[----:B---3--:R-:W-:Y:S05]  /*9ff0*/  @!P0 BRA `(.L_x_25) ;  /* 0xfffffffc00f08947 */ /* 0x008fea000383ffff */
[----:B------:R-:W-:Y:S05]  /*a000*/  BRA `(.L_x_154) ;  /* 0xffffff7800b47947 */ /* 0x000fea000383ffff */
.L_x_28:
[----:B-1----:R-:W-:-:S07]  /*a010*/  MOV R0, UR33 ;  /* 0x0000002100007c02 */ /* 0x002fce0008000f00 */
.L_x_155:
[----:B-1----:R1:W3:Y:S02]  /*a020*/  SYNCS.PHASECHK.TRANS64.TRYWAIT P0, [R0+URZ+0x98], R3 ;  /* 0x00009803000075a7 */ /* 0x0022e400080011ff */
[----:B---3--:R-:W-:Y:S05]  /*a030*/  @!P0 NANOSLEEP.SYNCS 0x989680 ;  /* 0x009896800000895d */ /* 0x008fea0003900000 */
[----:B------:R-:W3:Y:S02]  /*a040*/  @!P0 SYNCS.PHASECHK.TRANS64 P0, [R0+URZ+0x98], R3 ;  /* 0x00009803000085a7 */ /* 0x000ee400080010ff */
[----:B---3--:R-:W-:Y:S05]  /*a050*/  @!P0 BRA `(.L_x_155) ;  /* 0xfffffffc00f08947 */ /* 0x008fea000383ffff */
[----:B------:R-:W-:Y:S05]  /*a060*/  BRA `(.L_x_27) ;  /* 0xffffff7800f47947 */ /* 0x000fea000383ffff */
.L_x_35:
[----:B-1----:R-:W-:-:S07]  /*a070*/  MOV R0, UR9 ;  /* 0x0000000900007c02 */ /* 0x002fce0008000f00 */
.L_x_156:
[----:B-1----:R1:W3:Y:S02]  /*a080*/  SYNCS.PHASECHK.TRANS64.TRYWAIT P0, [R0+URZ+0x98], R3 ;  /* 0x00009803000075a7 */ /* 0x0022e400080011ff */
[----:B---3--:R-:W-:Y:S05]  /*a090*/  @!P0 NANOSLEEP.SYNCS 0x989680 ;  /* 0x009896800000895d */ /* 0x008fea0003900000 */
[----:B------:R-:W3:Y:S02]  /*a0a0*/  @!P0 SYNCS.PHASECHK.TRANS64 P0, [R0+URZ+0x98], R3 ;  /* 0x00009803000085a7 */ /* 0x000ee400080010ff */
[----:B---3--:R-:W-:Y:S05]  /*a0b0*/  @!P0 BRA `(.L_x_156) ;  /* 0xfffffffc00f08947 */ /* 0x008fea000383ffff */
[----:B------:R-:W-:Y:S05]  /*a0c0*/  BRA `(.L_x_34) ;  /* 0xffffff7c00b47947 */ /* 0x000fea000383ffff */
.L_x_40:
[----:B-1----:R1:W3:Y:S02]  /*a0d0*/  SYNCS.PHASECHK.TRANS64.TRYWAIT P0, [R3+URZ+0x180], R0 ;  /* 0x00018000030075a7 */ /* 0x0022e400080011ff */
[----:B---3--:R-:W-:Y:S05]  /*a0e0*/  @!P0 NANOSLEEP.SYNCS 0x989680 ;  /* 0x009896800000895d */ /* 0x008fea0003900000 */
[----:B------:R-:W3:Y:S02]  /*a0f0*/  @!P0 SYNCS.PHASECHK.TRANS64 P0, [R3+URZ+0x180], R0 ;  /* 0x00018000030085a7 */ /* 0x000ee400080010ff */
[----:B---3--:R-:W-:Y:S05]  /*a100*/  @!P0 BRA `(.L_x_40) ;  /* 0xfffffffc00f08947 */ /* 0x008fea000383ffff */
[----:B------:R-:W-:Y:S05]  /*a110*/  BRA `(.L_x_157) ;  /* 0xffffff8000547947 */ /* 0x000fea000383ffff */
.L_x_44:
[----:B-1----:R-:W-:-:S07]  /*a120*/  MOV R0, UR4 ;  /* 0x0000000400007c02 */ /* 0x002fce0008000f00 */
.L_x_158:
[----:B-1----:R1:W3:Y:S02]  /*a130*/  SYNCS.PHASECHK.TRANS64.TRYWAIT P0, [R0+URZ], R3 ;  /* 0x00000003000075a7 */ /* 0x0022e400080011ff */
[----:B---3--:R-:W-:Y:S05]  /*a140*/  @!P0 NANOSLEEP.SYNCS 0x989680 ;  /* 0x009896800000895d */ /* 0x008fea0003900000 */
[----:B------:R-:W3:Y:S02]  /*a150*/  @!P0 SYNCS.PHASECHK.TRANS64 P0, [R0+URZ], R3 ;  /* 0x00000003000085a7 */ /* 0x000ee400080010ff */
[----:B---3--:R-:W-:Y:S05]  /*a160*/  @!P0 BRA `(.L_x_158) ;  /* 0xfffffffc00f08947 */ /* 0x008fea000383ffff */
[----:B------:R-:W-:Y:S05]  /*a170*/  BRA `(.L_x_159) ;  /* 0xffffff8800007947 */ /* 0x000fea000383ffff */
.L_x_45:
[----:B------:R-:W-:-:S07]  /*a180*/  MOV R0, UR5 ;  /* 0x0000000500007c02 */ /* 0x000fce0008000f00 */
.L_x_160:
[----:B-1----:R1:W3:Y:S02]  /*a190*/  SYNCS.PHASECHK.TRANS64.TRYWAIT P0, [R0+URZ], R3 ;  /* 0x00000003000075a7 */ /* 0x0022e400080011ff */
[----:B---3--:R-:W-:Y:S05]  /*a1a0*/  @!P0 NANOSLEEP.SYNCS 0x989680 ;  /* 0x009896800000895d */ /* 0x008fea0003900000 */
[----:B------:R-:W3:Y:S02]  /*a1b0*/  @!P0 SYNCS.PHASECHK.TRANS64 P0, [R0+URZ], R3 ;  /* 0x00000003000085a7 */ /* 0x000ee400080010ff */
[----:B---3--:R-:W-:Y:S05]  /*a1c0*/  @!P0 BRA `(.L_x_160) ;  /* 0xfffffffc00f08947 */ /* 0x008fea000383ffff */
[----:B------:R-:W-:Y:S05]  /*a1d0*/  BRA `(.L_x_161) ;  /* 0xffffff88000c7947 */ /* 0x000fea000383ffff */
.L_x_46:
[----:B------:R-:W-:-:S07]  /*a1e0*/  MOV R0, UR5 ;  /* 0x0000000500007c02 */ /* 0x000fce0008000f00 */
.L_x_162:
[----:B-1----:R1:W3:Y:S02]  /*a1f0*/  SYNCS.PHASECHK.TRANS64.TRYWAIT P0, [R0+URZ], R3 ;  /* 0x00000003000075a7 */ /* 0x0022e400080011ff */
[----:B---3--:R-:W-:Y:S05]  /*a200*/  @!P0 NANOSLEEP.SYNCS 0x989680 ;  /* 0x009896800000895d */ /* 0x008fea0003900000 */
[----:B------:R-:W3:Y:S02]  /*a210*/  @!P0 SYNCS.PHASECHK.TRANS64 P0, [R0+URZ], R3 ;  /* 0x00000003000085a7 */ /* 0x000ee400080010ff */
[----:B---3--:R-:W-:Y:S05]  /*a220*/  @!P0 BRA `(.L_x_162) ;  /* 0xfffffffc00f08947 */ /* 0x008fea000383ffff */
[----:B------:R-:W-:Y:S05]  /*a230*/  BRA `(.L_x_163) ;  /* 0xffffff8800187947 */ /* 0x000fea000383ffff */
.L_x_47:
[----:B------:R-:W-:-:S07]  /*a240*/  MOV R0, UR5 ;  /* 0x0000000500007c02 */ /* 0x000fce0008000f00 */
.L_x_164:
[----:B-1----:R1:W3:Y:S02]  /*a250*/  SYNCS.PHASECHK.TRANS64.TRYWAIT P0, [R0+URZ], R3 ;  /* 0x00000003000075a7 */ /* 0x0022e400080011ff */
[----:B---3--:R-:W-:Y:S05]  /*a260*/  @!P0 NANOSLEEP.SYNCS 0x989680 ;  /* 0x009896800000895d */ /* 0x008fea0003900000 */
[----:B------:R-:W3:Y:S02]  /*a270*/  @!P0 SYNCS.PHASECHK.TRANS64 P0, [R0+URZ], R3 ;  /* 0x00000003000085a7 */ /* 0x000ee400080010ff */
[----:B---3--:R-:W-:Y:S05]  /*a280*/  @!P0 BRA `(.L_x_164) ;  /* 0xfffffffc00f08947 */ /* 0x008fea000383ffff */
[----:B------:R-:W-:Y:S05]  /*a290*/  BRA `(.L_x_165) ;  /* 0xffffff8800247947 */ /* 0x000fea000383ffff */
.L_x_48:
[----:B------:R-:W-:-:S07]  /*a2a0*/  MOV R0, UR5 ;  /* 0x0000000500007c02 */ /* 0x000fce0008000f00 */
.L_x_166:
[----:B-1----:R1:W3:Y:S02]  /*a2b0*/  SYNCS.PHASECHK.TRANS64.TRYWAIT P0, [R0+URZ], R3 ;  /* 0x00000003000075a7 */ /* 0x0022e400080011ff */
[----:B---3--:R-:W-:Y:S05]  /*a2c0*/  @!P0 NANOSLEEP.SYNCS 0x989680 ;  /* 0x009896800000895d */ /* 0x008fea0003900000 */
[----:B------:R-:W3:Y:S02]  /*a2d0*/  @!P0 SYNCS.PHASECHK.TRANS64 P0, [R0+URZ], R3 ;  /* 0x00000003000085a7 */ /* 0x000ee400080010ff */
[----:B---3--:R-:W-:Y:S05]  /*a2e0*/  @!P0 BRA `(.L_x_166) ;  /* 0xfffffffc00f08947 */ /* 0x008fea000383ffff */
[----:B------:R-:W-:Y:S05]  /*a2f0*/  BRA `(.L_x_167) ;  /* 0xffffff8800307947 */ /* 0x000fea000383ffff */
.L_x_49:
[----:B------:R-:W-:-:S07]  /*a300*/  MOV R0, UR5 ;  /* 0x0000000500007c02 */ /* 0x000fce0008000f00 */
.L_x_168:
[----:B-1----:R1:W3:Y:S02]  /*a310*/  SYNCS.PHASECHK.TRANS64.TRYWAIT P0, [R0+URZ], R3 ;  /* 0x00000003000075a7 */ /* 0x0022e400080011ff */
[----:B---3--:R-:W-:Y:S05]  /*a320*/  @!P0 NANOSLEEP.SYNCS 0x989680 ;  /* 0x009896800000895d */ /* 0x008fea0003900000 */
[----:B------:R-:W3:Y:S02]  /*a330*/  @!P0 SYNCS.PHASECHK.TRANS64 P0, [R0+URZ], R3 ;  /* 0x00000003000085a7 */ /* 0x000ee400080010ff */
[----:B---3--:R-:W-:Y:S05]  /*a340*/  @!P0 BRA `(.L_x_168) ;  /* 0xfffffffc00f08947 */ /* 0x008fea000383ffff */
[----:B------:R-:W-:Y:S05]  /*a350*/  BRA `(.L_x_169) ;  /* 0xffffff88003c7947 */ /* 0x000fea000383ffff */
.L_x_50:
[----:B------:R-:W-:-:S07]  /*a360*/  MOV R0, UR5 ;  /* 0x0000000500007c02 */ /* 0x000fce0008000f00 */
.L_x_170:
[----:B-1----:R1:W3:Y:S02]  /*a370*/  SYNCS.PHASECHK.TRANS64.TRYWAIT P0, [R0+URZ], R3 ;  /* 0x00000003000075a7 */ /* 0x0022e400080011ff */
[----:B---3--:R-:W-:Y:S05]  /*a380*/  @!P0 NANOSLEEP.SYNCS 0x989680 ;  /* 0x009896800000895d */ /* 0x008fea0003900000 */
[----:B------:R-:W3:Y:S02]  /*a390*/  @!P0 SYNCS.PHASECHK.TRANS64 P0, [R0+URZ], R3 ;  /* 0x00000003000085a7 */ /* 0x000ee400080010ff */
[----:B---3--:R-:W-:Y:S05]  /*a3a0*/  @!P0 BRA `(.L_x_170) ;  /* 0xfffffffc00f08947 */ /* 0x008fea000383ffff */
[----:B------:R-:W-:Y:S05]  /*a3b0*/  BRA `(.L_x_171) ;  /* 0xffffff8800487947 */ /* 0x000fea000383ffff */
.L_x_51:
[----:B------:R-:W-:-:S07]  /*a3c0*/  MOV R0, UR5 ;  /* 0x0000000500007c02 */ /* 0x000fce0008000f00 */
.L_x_172:
[----:B-1----:R1:W3:Y:S02]  /*a3d0*/  SYNCS.PHASECHK.TRANS64.TRYWAIT P0, [R0+URZ], R3 ;  /* 0x00000003000075a7 */ /* 0x0022e400080011ff */
[----:B---3--:R-:W-:Y:S05]  /*a3e0*/  @!P0 NANOSLEEP.SYNCS 0x989680 ;  /* 0x009896800000895d */ /* 0x008fea0003900000 */
[----:B------:R-:W3:Y:S02]  /*a3f0*/  @!P0 SYNCS.PHASECHK.TRANS64 P0, [R0+URZ], R3 ;  /* 0x00000003000085a7 */ /* 0x000ee400080010ff */
[----:B---3--:R-:W-:Y:S05]  /*a400*/  @!P0 BRA `(.L_x_172) ;  /* 0xfffffffc00f08947 */ /* 0x008fea000383ffff */
[----:B------:R-:W-:Y:S05]  /*a410*/  BRA `(.L_x_173) ;  /* 0xffffff8800547947 */ /* 0x000fea000383ffff */
.L_x_52:
[----:B------:R-:W-:-:S07]  /*a420*/  MOV R0, UR5 ;  /* 0x0000000500007c02 */ /* 0x000fce0008000f00 */
.L_x_174:
[----:B-1----:R1:W3:Y:S02]  /*a430*/  SYNCS.PHASECHK.TRANS64.TRYWAIT P0, [R0+URZ], R3 ;  /* 0x00000003000075a7 */ /* 0x0022e400080011ff */
[----:B---3--:R-:W-:Y:S05]  /*a440*/  @!P0 NANOSLEEP.SYNCS 0x989680 ;  /* 0x009896800000895d */ /* 0x008fea0003900000 */
[----:B------:R-:W3:Y:S02]  /*a450*/  @!P0 SYNCS.PHASECHK.TRANS64 P0, [R0+URZ], R3 ;  /* 0x00000003000085a7 */ /* 0x000ee400080010ff */
[----:B---3--:R-:W-:Y:S05]  /*a460*/  @!P0 BRA `(.L_x_174) ;  /* 0xfffffffc00f08947 */ /* 0x008fea000383ffff */
[----:B------:R-:W-:Y:S05]  /*a470*/  BRA `(.L_x_175) ;  /* 0xffffff8800607947 */ /* 0x000fea000383ffff */
.L_x_53:
[----:B------:R-:W-:-:S07]  /*a480*/  MOV R0, UR5 ;  /* 0x0000000500007c02 */ /* 0x000fce0008000f00 */
.L_x_176:
[----:B-1----:R1:W3:Y:S02]  /*a490*/  SYNCS.PHASECHK.TRANS64.TRYWAIT P0, [R0+URZ], R3 ;  /* 0x00000003000075a7 */ /* 0x0022e400080011ff */
[----:B---3--:R-:W-:Y:S05]  /*a4a0*/  @!P0 NANOSLEEP.SYNCS 0x989680 ;  /* 0x009896800000895d */ /* 0x008fea0003900000 */
[----:B------:R-:W3:Y:S02]  /*a4b0*/  @!P0 SYNCS.PHASECHK.TRANS64 P0, [R0+URZ], R3 ;  /* 0x00000003000085a7 */ /* 0x000ee400080010ff */
[----:B---3--:R-:W-:Y:S05]  /*a4c0*/  @!P0 BRA `(.L_x_176) ;  /* 0xfffffffc00f08947 */ /* 0x008fea000383ffff */
[----:B------:R-:W-:Y:S05]  /*a4d0*/  BRA `(.L_x_177) ;  /* 0xffffff88006c7947 */ /* 0x000fea000383ffff */
.L_x_54:
[----:B------:R-:W-:-:S07]  /*a4e0*/  MOV R0, UR5 ;  /* 0x0000000500007c02 */ /* 0x000fce0008000f00 */
.L_x_178:
[----:B-1----:R1:W3:Y:S02]  /*a4f0*/  SYNCS.PHASECHK.TRANS64.TRYWAIT P0, [R0+URZ], R3 ;  /* 0x00000003000075a7 */ /* 0x0022e400080011ff */
[----:B---3--:R-:W-:Y:S05]  /*a500*/  @!P0 NANOSLEEP.SYNCS 0x989680 ;  /* 0x009896800000895d */ /* 0x008fea0003900000 */
[----:B------:R-:W3:Y:S02]  /*a510*/  @!P0 SYNCS.PHASECHK.TRANS64 P0, [R0+URZ], R3 ;  /* 0x00000003000085a7 */ /* 0x000ee400080010ff */
[----:B---3--:R-:W-:Y:S05]  /*a520*/  @!P0 BRA `(.L_x_178) ;  /* 0xfffffffc00f08947 */ /* 0x008fea000383ffff */
[----:B------:R-:W-:Y:S05]  /*a530*/  BRA `(.L_x_179) ;  /* 0xffffff8800787947 */ /* 0x000fea000383ffff */
.L_x_55:
[----:B------:R-:W-:-:S07]  /*a540*/  MOV R0, UR5 ;  /* 0x0000000500007c02 */ /* 0x000fce0008000f00 */
.L_x_180:
[----:B-1----:R1:W3:Y:S02]  /*a550*/  SYNCS.PHASECHK.TRANS64.TRYWAIT P0, [R0+URZ], R3 ;  /* 0x00000003000075a7 */ /* 0x0022e400080011ff */
[----:B---3--:R-:W-:Y:S05]  /*a560*/  @!P0 NANOSLEEP.SYNCS 0x989680 ;  /* 0x009896800000895d */ /* 0x008fea0003900000 */
[----:B------:R-:W3:Y:S02]  /*a570*/  @!P0 SYNCS.PHASECHK.TRANS64 P0, [R0+URZ], R3 ;  /* 0x00000003000085a7 */ /* 0x000ee400080010ff */
[----:B---3--:R-:W-:Y:S05]  /*a580*/  @!P0 BRA `(.L_x_180) ;  /* 0xfffffffc00f08947 */ /* 0x008fea000383ffff */
[----:B------:R-:W-:Y:S05]  /*a590*/  BRA `(.L_x_181) ;  /* 0xffffff8800847947 */ /* 0x000fea000383ffff */
.L_x_56:
[----:B------:R-:W-:-:S07]  /*a5a0*/  MOV R0, UR5 ;  /* 0x0000000500007c02 */ /* 0x000fce0008000f00 */
.L_x_182:
[----:B-1----:R1:W3:Y:S02]  /*a5b0*/  SYNCS.PHASECHK.TRANS64.TRYWAIT P0, [R0+URZ], R3 ;  /* 0x00000003000075a7 */ /* 0x0022e400080011ff */
[----:B---3--:R-:W-:Y:S05]  /*a5c0*/  @!P0 NANOSLEEP.SYNCS 0x989680 ;  /* 0x009896800000895d */ /* 0x008fea0003900000 */
[----:B------:R-:W3:Y:S02]  /*a5d0*/  @!P0 SYNCS.PHASECHK.TRANS64 P0, [R0+URZ], R3 ;  /* 0x00000003000085a7 */ /* 0x000ee400080010ff */
[----:B---3--:R-:W-:Y:S05]  /*a5e0*/  @!P0 BRA `(.L_x_182) ;  /* 0xfffffffc00f08947 */ /* 0x008fea000383ffff */
[----:B------:R-:W-:Y:S05]  /*a5f0*/  BRA `(.L_x_183) ;  /* 0xffffff8800907947 */ /* 0x000fea000383ffff */
.L_x_57:
[----:B------:R-:W-:-:S07]  /*a600*/  MOV R0, UR5 ;  /* 0x0000000500007c02 */ /* 0x000fce0008000f00 */
.L_x_184:
[----:B-1----:R1:W3:Y:S02]  /*a610*/  SYNCS.PHASECHK.TRANS64.TRYWAIT P0, [R0+URZ], R3 ;  /* 0x00000003000075a7 */ /* 0x0022e400080011ff */
[----:B---3--:R-:W-:Y:S05]  /*a620*/  @!P0 NANOSLEEP.SYNCS 0x989680 ;  /* 0x009896800000895d */ /* 0x008fea0003900000 */
[----:B------:R-:W3:Y:S02]  /*a630*/  @!P0 SYNCS.PHASECHK.TRANS64 P0, [R0+URZ], R3 ;  /* 0x00000003000085a7 */ /* 0x000ee400080010ff */
[----:B---3--:R-:W-:Y:S05]  /*a640*/  @!P0 BRA `(.L_x_184) ;  /* 0xfffffffc00f08947 */ /* 0x008fea000383ffff */
[----:B------:R-:W-:Y:S05]  /*a650*/  BRA `(.L_x_185) ;  /* 0xffffff88009c7947 */ /* 0x000fea000383ffff */
.L_x_58:
[----:B------:R-:W-:-:S07]  /*a660*/  MOV R0, UR5 ;  /* 0x0000000500007c02 */ /* 0x000fce0008000f00 */
.L_x_186:
[----:B-1----:R1:W3:Y:S02]  /*a670*/  SYNCS.PHASECHK.TRANS64.TRYWAIT P0, [R0+URZ], R3 ;  /* 0x00000003000075a7 */ /* 0x0022e400080011ff */
[----:B---3--:R-:W-:Y:S05]  /*a680*/  @!P0 NANOSLEEP.SYNCS 0x989680 ;  /* 0x009896800000895d */ /* 0x008fea0003900000 */
[----:B------:R-:W3:Y:S02]  /*a690*/  @!P0 SYNCS.PHASECHK.TRANS64 P0, [R0+URZ], R3 ;  /* 0x00000003000085a7 */ /* 0x000ee400080010ff */
[----:B---3--:R-:W-:Y:S05]  /*a6a0*/  @!P0 BRA `(.L_x_186) ;  /* 0xfffffffc00f08947 */ /* 0x008fea000383ffff */
[----:B------:R-:W-:Y:S05]  /*a6b0*/  BRA `(.L_x_187) ;  /* 0xffffff8800a87947 */ /* 0x000fea000383ffff */
.L_x_59:
[----:B------:R-:W-:-:S07]  /*a6c0*/  MOV R0, UR5 ;  /* 0x0000000500007c02 */ /* 0x000fce0008000f00 */
.L_x_188:
[----:B-1----:R1:W3:Y:S02]  /*a6d0*/  SYNCS.PHASECHK.TRANS64.TRYWAIT P0, [R0+URZ], R3 ;  /* 0x00000003000075a7 */ /* 0x0022e400080011ff */
[----:B---3--:R-:W-:Y:S05]  /*a6e0*/  @!P0 NANOSLEEP.SYNCS 0x989680 ;  /* 0x009896800000895d */ /* 0x008fea0003900000 */
[----:B------:R-:W3:Y:S02]  /*a6f0*/  @!P0 SYNCS.PHASECHK.TRANS64 P0, [R0+URZ], R3 ;  /* 0x00000003000085a7 */ /* 0x000ee400080010ff */
[----:B---3--:R-:W-:Y:S05]  /*a700*/  @!P0 BRA `(.L_x_188) ;  /* 0xfffffffc00f08947 */ /* 0x008fea000383ffff */
[----:B------:R-:W-:Y:S05]  /*a710*/  BRA `(.L_x_189) ;  /* 0xffffff8800b47947 */ /* 0x000fea000383ffff */
.L_x_60:
[----:B------:R-:W-:-:S07]  /*a720*/  MOV R0, UR5 ;  /* 0x0000000500007c02 */ /* 0x000fce0008000f00 */
.L_x_190:
[----:B-1----:R1:W3:Y:S02]  /*a730*/  SYNCS.PHASECHK.TRANS64.TRYWAIT P0, [R0+URZ], R3 ;  /* 0x00000003000075a7 */ /* 0x0022e400080011ff */
[----:B---3--:R-:W-:Y:S05]  /*a740*/  @!P0 NANOSLEEP.SYNCS 0x989680 ;  /* 0x009896800000895d */ /* 0x008fea0003900000 */
[----:B------:R-:W3:Y:S02]  /*a750*/  @!P0 SYNCS.PHASECHK.TRANS64 P0, [R0+URZ], R3 ;  /* 0x00000003000085a7 */ /* 0x000ee400080010ff */
[----:B---3--:R-:W-:Y:S05]  /*a760*/  @!P0 BRA `(.L_x_190) ;  /* 0xfffffffc00f08947 */ /* 0x008fea000383ffff */
[----:B------:R-:W-:Y:S05]  /*a770*/  BRA `(.L_x_191) ;  /* 0xffffff8800c07947 */ /* 0x000fea000383ffff */
.L_x_61:
[----:B------:R-:W-:-:S07]  /*a780*/  MOV R0, UR5 ;  /* 0x0000000500007c02 */ /* 0x000fce0008000f00 */
.L_x_192:
[----:B-1----:R1:W3:Y:S02]  /*a790*/  SYNCS.PHASECHK.TRANS64.TRYWAIT P0, [R0+URZ], R3 ;  /* 0x00000003000075a7 */ /* 0x0022e400080011ff */
[----:B---3--:R-:W-:Y:S05]  /*a7a0*/  @!P0 NANOSLEEP.SYNCS 0x989680 ;  /* 0x009896800000895d */ /* 0x008fea0003900000 */
[----:B------:R-:W3:Y:S02]  /*a7b0*/  @!P0 SYNCS.PHASECHK.TRANS64 P0, [R0+URZ], R3 ;  /* 0x00000003000085a7 */ /* 0x000ee400080010ff */
[----:B---3--:R-:W-:Y:S05]  /*a7c0*/  @!P0 BRA `(.L_x_192) ;  /* 0xfffffffc00f08947 */ /* 0x008fea000383ffff */
[----:B------:R-:W-:Y:S05]  /*a7d0*/  BRA `(.L_x_193) ;  /* 0xffffff8800cc7947 */ /* 0x000fea000383ffff */
.L_x_64:
[----:B--2---:R2:W3:Y:S02]  /*a7e0*/  SYNCS.PHASECHK.TRANS64.TRYWAIT P0, [R2+URZ+0x1e0], R5 ;  /* 0x0001e005020075a7 */ /* 0x0044e400080011ff */
[----:B---3--:R-:W-:Y:S05]  /*a7f0*/  @!P0 NANOSLEEP.SYNCS 0x989680 ;  /* 0x009896800000895d */ /* 0x008fea0003900000 */
[----:B------:R-:W3:Y:S02]  /*a800*/  @!P0 SYNCS.PHASECHK.TRANS64 P0, [R2+URZ+0x1e0], R5 ;  /* 0x0001e005020085a7 */ /* 0x000ee400080010ff */
[----:B---3--:R-:W-:Y:S05]  /*a810*/  @!P0 BRA `(.L_x_64) ;  /* 0xfffffffc00f08947 */ /* 0x008fea000383ffff */
[----:B------:R-:W-:Y:S05]  /*a820*/  BRA `(.L_x_194) ;  /* 0xffffff8c00307947 */ /* 0x000fea000383ffff */
.L_x_65:
[----:B------:R-:W-:-:S07]  /*a830*/  MOV R2, UR4 ;  /* 0x0000000400027c02 */ /* 0x000fce0008000f00 */
.L_x_195:
[----:B--2---:R2:W3:Y:S02]  /*a840*/  SYNCS.PHASECHK.TRANS64.TRYWAIT P0, [R2+URZ+0x190], R5 ;  /* 0x00019005020075a7 */ /* 0x0044e400080011ff */
[----:B---3--:R-:W-:Y:S05]  /*a850*/  @!P0 NANOSLEEP.SYNCS 0x989680 ;  /* 0x009896800000895d */ /* 0x008fea0003900000 */
[----:B------:R-:W3:Y:S02]  /*a860*/  @!P0 SYNCS.PHASECHK.TRANS64 P0, [R2+URZ+0x190], R5 ;  /* 0x00019005020085a7 */ /* 0x000ee400080010ff */
[----:B---3--:R-:W-:Y:S05]  /*a870*/  @!P0 BRA `(.L_x_195) ;  /* 0xfffffffc00f08947 */ /* 0x008fea000383ffff */
[----:B------:R-:W-:Y:S05]  /*a880*/  BRA `(.L_x_196) ;  /* 0xffffff8c00407947 */ /* 0x000fea000383ffff */
.L_x_66:
[----:B--2---:R2:W3:Y:S02]  /*a890*/  SYNCS.PHASECHK.TRANS64.TRYWAIT P1, [R2+URZ+0x180], R5 ;  /* 0x00018005020075a7 */ /* 0x0044e400080211ff */
[----:B---3--:R-:W-:Y:S05]  /*a8a0*/  @!P1 NANOSLEEP.SYNCS 0x989680 ;  /* 0x009896800000995d */ /* 0x008fea0003900000 */
[----:B------:R-:W3:Y:S02]  /*a8b0*/  @!P1 SYNCS.PHASECHK.TRANS64 P1, [R2+URZ+0x180], R5 ;  /* 0x00018005020095a7 */ /* 0x000ee400080210ff */
[----:B---3--:R-:W-:Y:S05]  /*a8c0*/  @!P1 BRA `(.L_x_66) ;  /* 0xfffffffc00f09947 */ /* 0x008fea000383ffff */
[----:B------:R-:W-:Y:S05]  /*a8d0*/  BRA `(.L_x_197) ;  /* 0xffffff8c00707947 */ /* 0x000fea000383ffff */
.L_x_69:
[----:B------:R-:W-:-:S07]  /*a8e0*/  MOV R0, UR4 ;  /* 0x0000000400007c02 */ /* 0x000fce0008000f00 */
.L_x_198:
[----:B--2---:R2:W3:Y:S02]  /*a8f0*/  SYNCS.PHASECHK.TRANS64.TRYWAIT P0, [R0+URZ+0x190], R3 ;  /* 0x00019003000075a7 */ /* 0x0044e400080011ff */
[----:B---3--:R-:W-:Y:S05]  /*a900*/  @!P0 NANOSLEEP.SYNCS 0x989680 ;  /* 0x009896800000895d */ /* 0x008fea0003900000 */
[----:B------:R-:W3:Y:S02]  /*a910*/  @!P0 SYNCS.PHASECHK.TRANS64 P0, [R0+URZ+0x190], R3 ;  /* 0x00019003000085a7 */ /* 0x000ee400080010ff */
[----:B---3--:R-:W-:Y:S05]  /*a920*/  @!P0 BRA `(.L_x_198) ;  /* 0xfffffffc00f08947 */ /* 0x008fea000383ffff */
[----:B------:R-:W-:Y:S05]  /*a930*/  BRA `(.L_x_68) ;  /* 0xffffff8c00c47947 */ /* 0x000fea000383ffff */
.L_x_76:
[----:B-1----:R1:W2:Y:S02]  /*a940*/  SYNCS.PHASECHK.TRANS64.TRYWAIT P1, [R0+URZ+0x180], R5 ;  /* 0x00018005000075a7 */ /* 0x0022a400080211ff */
[----:B--2---:R-:W-:Y:S05]  /*a950*/  @!P1 NANOSLEEP.SYNCS 0x989680 ;  /* 0x009896800000995d */ /* 0x004fea0003900000 */
[----:B------:R-:W2:Y:S02]  /*a960*/  @!P1 SYNCS.PHASECHK.TRANS64 P1, [R0+URZ+0x180], R5 ;  /* 0x00018005000095a7 */ /* 0x000ea400080210ff */
[----:B--2---:R-:W-:Y:S05]  /*a970*/  @!P1 BRA `(.L_x_76) ;  /* 0xfffffffc00f09947 */ /* 0x004fea000383ffff */
[----:B------:R-:W-:Y:S05]  /*a980*/  BRA `(.L_x_199) ;  /* 0xffffff9400247947 */ /* 0x000fea000383ffff */
.L_x_77:
[----:B------:R-:W-:-:S07]  /*a990*/  MOV R3, UR19 ;  /* 0x0000001300037c02 */ /* 0x000fce0008000f00 */
.L_x_200:
[----:B-1----:R1:W2:Y:S02]  /*a9a0*/  SYNCS.PHASECHK.TRANS64.TRYWAIT P0, [R3+URZ+0x1c0], R0 ;  /* 0x0001c000030075a7 */ /* 0x0022a400080011ff */
[----:B--2---:R-:W-:Y:S05]  /*a9b0*/  @!P0 NANOSLEEP.SYNCS 0x989680 ;  /* 0x009896800000895d */ /* 0x004fea0003900000 */
[----:B------:R-:W2:Y:S02]  /*a9c0*/  @!P0 SYNCS.PHASECHK.TRANS64 P0, [R3+URZ+0x1c0], R0 ;  /* 0x0001c000030085a7 */ /* 0x000ea400080010ff */
[----:B--2---:R-:W-:Y:S05]  /*a9d0*/  @!P0 BRA `(.L_x_200) ;  /* 0xfffffffc00f08947 */ /* 0x004fea000383ffff */
[----:B------:R-:W-:Y:S05]  /*a9e0*/  BRA `(.L_x_201) ;  /* 0xffffff9400587947 */ /* 0x000fea000383ffff */
.L_x_80:
[----:B------:R-:W-:Y:S07]  /*a9f0*/  MOV R0, UR6 ;  /* 0x0000000600007c02 */ /* 0x000fee0008000f00 */
.L_x_202:
[----:B-1----:R1:W2:Y:S02]  /*aa00*/  SYNCS.PHASECHK.TRANS64.TRYWAIT P0, [R0+URZ], R3 ;  /* 0x00000003000075a7 */ /* 0x0022a400080011ff */
[----:B--2---:R-:W-:Y:S05]  /*aa10*/  @!P0 NANOSLEEP.SYNCS 0x989680 ;  /* 0x009896800000895d */ /* 0x004fea0003900000 */
[----:B------:R-:W2:Y:S02]  /*aa20*/  @!P0 SYNCS.PHASECHK.TRANS64 P0, [R0+URZ], R3 ;  /* 0x00000003000085a7 */ /* 0x000ea400080010ff */
[----:B--2---:R-:W-:Y:S05]  /*aa30*/  @!P0 BRA `(.L_x_202) ;  /* 0xfffffffc00f08947 */ /* 0x004fea000383ffff */
[----:B------:R-:W-:Y:S05]  /*aa40*/  BRA `(.L_x_79) ;  /* 0xffffff9400907947 */ /* 0x000fea000383ffff */
.L_x_83:
[----:B------:R-:W-:-:S07]  /*aa50*/  MOV R0, UR4 ;  /* 0x0000000400007c02 */ /* 0x000fce0008000f00 */
.L_x_203:
[----:B--2---:R2:W4:Y:S02]  /*aa60*/  SYNCS.PHASECHK.TRANS64.TRYWAIT P0, [R0+URZ], R3 ;  /* 0x00000003000075a7 */ /* 0x00452400080011ff */
[----:B----4-:R-:W-:Y:S05]  /*aa70*/  @!P0 NANOSLEEP.SYNCS 0x989680 ;  /* 0x009896800000895d */ /* 0x010fea0003900000 */
[----:B------:R-:W4:Y:S02]  /*aa80*/  @!P0 SYNCS.PHASECHK.TRANS64 P0, [R0+URZ], R3 ;  /* 0x00000003000085a7 */ /* 0x000f2400080010ff */
[----:B----4-:R-:W-:Y:S05]  /*aa90*/  @!P0 BRA `(.L_x_203) ;  /* 0xfffffffc00f08947 */ /* 0x010fea000383ffff */
[----:B------:R-:W-:Y:S05]  /*aaa0*/  BRA `(.L_x_204) ;  /* 0xffffff9800307947 */ /* 0x000fea000383ffff */
.L_x_84:
[----:B------:R-:W-:-:S07]  /*aab0*/  MOV R0, UR5 ;  /* 0x0000000500007c02 */ /* 0x000fce0008000f00 */
.L_x_205:
[----:B-1----:R1:W2:Y:S02]  /*aac0*/  SYNCS.PHASECHK.TRANS64.TRYWAIT P0, [R0+URZ], R3 ;  /* 0x00000003000075a7 */ /* 0x0022a400080011ff */
[----:B--2---:R-:W-:Y:S05]  /*aad0*/  @!P0 NANOSLEEP.SYNCS 0x989680 ;  /* 0x009896800000895d */ /* 0x004fea0003900000 */
[----:B------:R-:W2:Y:S02]  /*aae0*/  @!P0 SYNCS.PHASECHK.TRANS64 P0, [R0+URZ], R3 ;  /* 0x00000003000085a7 */ /* 0x000ea400080010ff */
[----:B--2---:R-:W-:Y:S05]  /*aaf0*/  @!P0 BRA `(.L_x_205) ;  /* 0xfffffffc00f08947 */ /* 0x004fea000383ffff */
[----:B------:R-:W-:Y:S05]  /*ab00*/  BRA `(.L_x_206) ;  /* 0xffffff98003c7947 */ /* 0x000fea000383ffff */
.L_x_85:
[----:B------:R-:W-:-:S07]  /*ab10*/  MOV R0, UR5 ;  /* 0x0000000500007c02 */ /* 0x000fce0008000f00 */
.L_x_207:
[----:B-1----:R1:W2:Y:S02]  /*ab20*/  SYNCS.PHASECHK.TRANS64.TRYWAIT P0, [R0+URZ], R3 ;  /* 0x00000003000075a7 */ /* 0x0022a400080011ff */
[----:B--2---:R-:W-:Y:S05]  /*ab30*/  @!P0 NANOSLEEP.SYNCS 0x989680 ;  /* 0x009896800000895d */ /* 0x004fea0003900000 */
[----:B------:R-:W2:Y:S02]  /*ab40*/  @!P0 SYNCS.PHASECHK.TRANS64 P0, [R0+URZ], R3 ;  /* 0x00000003000085a7 */ /* 0x000ea400080010ff */
[----:B--2---:R-:W-:Y:S05]  /*ab50*/  @!P0 BRA `(.L_x_207) ;  /* 0xfffffffc00f08947 */ /* 0x004fea000383ffff */
[----:B------:R-:W-:Y:S05]  /*ab60*/  BRA `(.L_x_208) ;  /* 0xffffff9800487947 */ /* 0x000fea000383ffff */
.L_x_86:
[----:B------:R-:W-:-:S07]  /*ab70*/  MOV R0, UR4 ;  /* 0x0000000400007c02 */ /* 0x000fce0008000f00 */
.L_x_209:
[----:B-1----:R1:W2:Y:S02]  /*ab80*/  SYNCS.PHASECHK.TRANS64.TRYWAIT P0, [R0+URZ], R3 ;  /* 0x00000003000075a7 */ /* 0x0022a400080011ff */
[----:B--2---:R-:W-:Y:S05]  /*ab90*/  @!P0 NANOSLEEP.SYNCS 0x989680 ;  /* 0x009896800000895d */ /* 0x004fea0003900000 */
[----:B------:R-:W2:Y:S02]  /*aba0*/  @!P0 SYNCS.PHASECHK.TRANS64 P0, [R0+URZ], R3 ;  /* 0x00000003000085a7 */ /* 0x000ea400080010ff */
[----:B--2---:R-:W-:Y:S05]  /*abb0*/  @!P0 BRA `(.L_x_209) ;  /* 0xfffffffc00f08947 */ /* 0x004fea000383ffff */
[----:B------:R-:W-:Y:S05]  /*abc0*/  BRA `(.L_x_210) ;  /* 0xffffff9800547947 */ /* 0x000fea000383ffff */
.L_x_91:
[----:B-1----:R1:W2:Y:S02]  /*abd0*/  SYNCS.PHASECHK.TRANS64.TRYWAIT P0, [R8+URZ+0x180], R5 ;  /* 0x00018005080075a7 */ /* 0x0022a400080011ff */
[----:B--2---:R-:W-:Y:S05]  /*abe0*/  @!P0 NANOSLEEP.SYNCS 0x989680 ;  /* 0x009896800000895d */ /* 0x004fea0003900000 */
[----:B------:R-:W2:Y:S02]  /*abf0*/  @!P0 SYNCS.PHASECHK.TRANS64 P0, [R8+URZ+0x180], R5 ;  /* 0x00018005080085a7 */ /* 0x000ea400080010ff */
[----:B--2---:R-:W-:Y:S05]  /*ac00*/  @!P0 BRA `(.L_x_91) ;  /* 0xfffffffc00f08947 */ /* 0x004fea000383ffff */
[----:B------:R-:W-:Y:S05]  /*ac10*/  BRA `(.L_x_211) ;  /* 0xffffff9c00987947 */ /* 0x000fea000383ffff */
.L_x_94:
[----:B------:R-:W-:Y:S07]  /*ac20*/  MOV R0, UR21 ;  /* 0x0000001500007c02 */ /* 0x000fee0008000f00 */
.L_x_212:
[----:B-1----:R1:W2:Y:S02]  /*ac30*/  SYNCS.PHASECHK.TRANS64.TRYWAIT P1, [R0+URZ+0x178], R5 ;  /* 0x00017805000075a7 */ /* 0x0022a400080211ff */
[----:B--2---:R-:W-:Y:S05]  /*ac40*/  @!P1 NANOSLEEP.SYNCS 0x989680 ;  /* 0x009896800000995d */ /* 0x004fea0003900000 */
[----:B------:R-:W2:Y:S02]  /*ac50*/  @!P1 SYNCS.PHASECHK.TRANS64 P1, [R0+URZ+0x178], R5 ;  /* 0x00017805000095a7 */ /* 0x000ea400080210ff */
[----:B--2---:R-:W-:Y:S05]  /*ac60*/  @!P1 BRA `(.L_x_212) ;  /* 0xfffffffc00f09947 */ /* 0x004fea000383ffff */
[----:B------:R-:W-:Y:S05]  /*ac70*/  BRA `(.L_x_93) ;  /* 0xffffffa400147947 */ /* 0x000fea000383ffff */
.L_x_97:
[----:B-1----:R-:W-:Y:S07]  /*ac80*/  MOV R5, UR21 ;  /* 0x0000001500057c02 */ /* 0x002fee0008000f00 */
.L_x_213:
[----:B-1----:R1:W2:Y:S02]  /*ac90*/  SYNCS.PHASECHK.TRANS64.TRYWAIT P0, [R5+URZ+0x150], R4 ;  /* 0x00015004050075a7 */ /* 0x0022a400080011ff */
[----:B--2---:R-:W-:Y:S05]  /*aca0*/  @!P0 NANOSLEEP.SYNCS 0x989680 ;  /* 0x009896800000895d */ /* 0x004fea0003900000 */
[----:B------:R-:W2:Y:S02]  /*acb0*/  @!P0 SYNCS.PHASECHK.TRANS64 P0, [R5+URZ+0x150], R4 ;  /* 0x00015004050085a7 */ /* 0x000ea400080010ff */
[----:B--2---:R-:W-:Y:S05]  /*acc0*/  @!P0 BRA `(.L_x_213) ;  /* 0xfffffffc00f08947 */ /* 0x004fea000383ffff */
[----:B------:R-:W-:Y:S05]  /*acd0*/  BRA `(.L_x_214) ;  /* 0xffffffa4006c7947 */ /* 0x000fea000383ffff */
.L_x_98:
[----:B------:R-:W-:Y:S07]  /*ace0*/  MOV R5, UR21 ;  /* 0x0000001500057c02 */ /* 0x000fee0008000f00 */
.L_x_215:
[----:B-1----:R1:W2:Y:S02]  /*acf0*/  SYNCS.PHASECHK.TRANS64.TRYWAIT P0, [R5+URZ+0x158], R4 ;  /* 0x00015804050075a7 */ /* 0x0022a400080011ff */
[----:B--2---:R-:W-:Y:S05]  /*ad00*/  @!P0 NANOSLEEP.SYNCS 0x989680 ;  /* 0x009896800000895d */ /* 0x004fea0003900000 */
[----:B------:R-:W2:Y:S02]  /*ad10*/  @!P0 SYNCS.PHASECHK.TRANS64 P0, [R5+URZ+0x158], R4 ;  /* 0x00015804050085a7 */ /* 0x000ea400080010ff */
[----:B--2---:R-:W-:Y:S05]  /*ad20*/  @!P0 BRA `(.L_x_215) ;  /* 0xfffffffc00f08947 */ /* 0x004fea000383ffff */
[----:B------:R-:W-:Y:S05]  /*ad30*/  BRA `(.L_x_216) ;  /* 0xffffffa400a47947 */ /* 0x000fea000383ffff */
.L_x_99:
[----:B-1----:R-:W-:Y:S07]  /*ad40*/  MOV R5, UR21 ;  /* 0x0000001500057c02 */ /* 0x002fee0008000f00 */
.L_x_217:
[----:B-1----:R1:W2:Y:S02]  /*ad50*/  SYNCS.PHASECHK.TRANS64.TRYWAIT P0, [R5+URZ+0x160], R4 ;  /* 0x00016004050075a7 */ /* 0x0022a400080011ff */
[----:B--2---:R-:W-:Y:S05]  /*ad60*/  @!P0 NANOSLEEP.SYNCS 0x989680 ;  /* 0x009896800000895d */ /* 0x004fea0003900000 */
[----:B------:R-:W2:Y:S02]  /*ad70*/  @!P0 SYNCS.PHASECHK.TRANS64 P0, [R5+URZ+0x160], R4 ;  /* 0x00016004050085a7 */ /* 0x000ea400080010ff */
[----:B--2---:R-:W-:Y:S05]  /*ad80*/  @!P0 BRA `(.L_x_217) ;  /* 0xfffffffc00f08947 */ /* 0x004fea000383ffff */
[----:B------:R-:W-:Y:S05]  /*ad90*/  BRA `(.L_x_218) ;  /* 0xffffffa400e87947 */ /* 0x000fea000383ffff */
.L_x_100:
[----:B-1----:R-:W-:Y:S07]  /*ada0*/  MOV R5, UR21 ;  /* 0x0000001500057c02 */ /* 0x002fee0008000f00 */
.L_x_219:
[----:B-1----:R1:W2:Y:S02]  /*adb0*/  SYNCS.PHASECHK.TRANS64.TRYWAIT P0, [R5+URZ+0x168], R4 ;  /* 0x00016804050075a7 */ /* 0x0022a400080011ff */
[----:B--2---:R-:W-:Y:S05]  /*adc0*/  @!P0 NANOSLEEP.SYNCS 0x989680 ;  /* 0x009896800000895d */ /* 0x004fea0003900000 */
[----:B------:R-:W2:Y:S02]  /*add0*/  @!P0 SYNCS.PHASECHK.TRANS64 P0, [R5+URZ+0x168], R4 ;  /* 0x00016804050085a7 */ /* 0x000ea400080010ff */
[----:B--2---:R-:W-:Y:S05]  /*ade0*/  @!P0 BRA `(.L_x_219) ;  /* 0xfffffffc00f08947 */ /* 0x004fea000383ffff */
[----:B------:R-:W-:Y:S05]  /*adf0*/  BRA `(.L_x_220) ;  /* 0xffffffa800307947 */ /* 0x000fea000383ffff */
.L_x_102:
[----:B------:R-:W-:-:S07]  /*ae00*/  MOV R0, UR21 ;  /* 0x0000001500007c02 */ /* 0x000fce0008000f00 */
.L_x_221:
[----:B-1----:R1:W2:Y:S02]  /*ae10*/  SYNCS.PHASECHK.TRANS64.TRYWAIT P0, [R0+URZ+0x150], R3 ;  /* 0x00015003000075a7 */ /* 0x0022a400080011ff */
[----:B--2---:R-:W-:Y:S05]  /*ae20*/  @!P0 NANOSLEEP.SYNCS 0x989680 ;  /* 0x009896800000895d */ /* 0x004fea0003900000 */
[----:B------:R-:W2:Y:S02]  /*ae30*/  @!P0 SYNCS.PHASECHK.TRANS64 P0, [R0+URZ+0x150], R3 ;  /* 0x00015003000085a7 */ /* 0x000ea400080010ff */
[----:B--2---:R-:W-:Y:S05]  /*ae40*/  @!P0 BRA `(.L_x_221) ;  /* 0xfffffffc00f08947 */ /* 0x004fea000383ffff */
[----:B------:R-:W-:Y:S05]  /*ae50*/  BRA `(.L_x_222) ;  /* 0xffffffa800a87947 */ /* 0x000fea000383ffff */
.L_x_103:
[----:B-1----:R-:W-:-:S07]  /*ae60*/  MOV R0, UR21 ;  /* 0x0000001500007c02 */ /* 0x002fce0008000f00 */
.L_x_223:
[----:B-1----:R1:W2:Y:S02]  /*ae70*/  SYNCS.PHASECHK.TRANS64.TRYWAIT P0, [R0+URZ+0x158], R3 ;  /* 0x00015803000075a7 */ /* 0x0022a400080011ff */
[----:B--2---:R-:W-:Y:S05]  /*ae80*/  @!P0 NANOSLEEP.SYNCS 0x989680 ;  /* 0x009896800000895d */ /* 0x004fea0003900000 */
[----:B------:R-:W2:Y:S02]  /*ae90*/  @!P0 SYNCS.PHASECHK.TRANS64 P0, [R0+URZ+0x158], R3 ;  /* 0x00015803000085a7 */ /* 0x000ea400080010ff */
[----:B--2---:R-:W-:Y:S05]  /*aea0*/  @!P0 BRA `(.L_x_223) ;  /* 0xfffffffc00f08947 */ /* 0x004fea000383ffff */
[----:B------:R-:W-:Y:S05]  /*aeb0*/  BRA `(.L_x_224) ;  /* 0xffffffa800987947 */ /* 0x000fea000383ffff */
.L_x_104:
[----:B-1----:R-:W-:-:S07]  /*aec0*/  MOV R0, UR21 ;  /* 0x0000001500007c02 */ /* 0x002fce0008000f00 */
.L_x_225:
[----:B-1----:R1:W2:Y:S02]  /*aed0*/  SYNCS.PHASECHK.TRANS64.TRYWAIT P0, [R0+URZ+0x160], R3 ;  /* 0x00016003000075a7 */ /* 0x0022a400080011ff */
[----:B--2---:R-:W-:Y:S05]  /*aee0*/  @!P0 NANOSLEEP.SYNCS 0x989680 ;  /* 0x009896800000895d */ /* 0x004fea0003900000 */
[----:B------:R-:W2:Y:S02]  /*aef0*/  @!P0 SYNCS.PHASECHK.TRANS64 P0, [R0+URZ+0x160], R3 ;  /* 0x00016003000085a7 */ /* 0x000ea400080010ff */
[----:B--2---:R-:W-:Y:S05]  /*af00*/  @!P0 BRA `(.L_x_225) ;  /* 0xfffffffc00f08947 */ /* 0x004fea000383ffff */
[----:B------:R-:W-:Y:S05]  /*af10*/  BRA `(.L_x_226) ;  /* 0xffffffa800887947 */ /* 0x000fea000383ffff */
.L_x_106:
[----:B-1----:R1:W2:Y:S02]  /*af20*/  SYNCS.PHASECHK.TRANS64.TRYWAIT P0, [R3+URZ+0x180], R0 ;  /* 0x00018000030075a7 */ /* 0x0022a400080011ff */
[----:B--2---:R-:W-:Y:S05]  /*af30*/  @!P0 NANOSLEEP.SYNCS 0x989680 ;  /* 0x009896800000895d */ /* 0x004fea0003900000 */
[----:B------:R-:W2:Y:S02]  /*af40*/  @!P0 SYNCS.PHASECHK.TRANS64 P0, [R3+URZ+0x180], R0 ;  /* 0x00018000030085a7 */ /* 0x000ea400080010ff */
[----:B--2---:R-:W-:Y:S05]  /*af50*/  @!P0 BRA `(.L_x_106) ;  /* 0xfffffffc00f08947 */ /* 0x004fea000383ffff */
[----:B------:R-:W-:Y:S05]  /*af60*/  BRA `(.L_x_227) ;  /* 0xffffffac00547947 */ /* 0x000fea000383ffff */
.L_x_117:
[----:B-1----:R-:W-:Y:S04]  /*af70*/  MOV R0, UR44 ;  /* 0x0000002c00007c02 */ /* 0x002fe80008000f00 */
[----:B------:R1:W2:Y:S03]  /*af80*/  SYNCS.PHASECHK.TRANS64.TRYWAIT P1, [R0+URZ+0x130], R5 ;  /* 0x00013005000075a7 */ /* 0x0002a600080211ff */
[----:B--2---:R-:W-:Y:S05]  /*af90*/  @!P1 NANOSLEEP.SYNCS 0x989680 ;  /* 0x009896800000995d */ /* 0x004fea0003900000 */
[----:B------:R-:W2:Y:S02]  /*afa0*/  @!P1 SYNCS.PHASECHK.TRANS64 P1, [R0+URZ+0x130], R5 ;  /* 0x00013005000095a7 */ /* 0x000ea400080210ff */
[----:B--2---:R-:W-:Y:S05]  /*afb0*/  @!P1 BRA `(.L_x_117) ;  /* 0xfffffffc00ec9947 */ /* 0x004fea000383ffff */
[----:B------:R-:W-:Y:S05]  /*afc0*/  BRA `(.L_x_116) ;  /* 0xffffffb800e87947 */ /* 0x000fea000383ffff */
.L_x_119:
[----:B-1----:R1:W4:Y:S02]  /*afd0*/  SYNCS.PHASECHK.TRANS64.TRYWAIT P0, [R98+URZ+0x1a0], R3 ;  /* 0x0001a003620075a7 */ /* 0x00232400080011ff */
[----:B----4-:R-:W-:Y:S05]  /*afe0*/  @!P0 NANOSLEEP.SYNCS 0x989680 ;  /* 0x009896800000895d */ /* 0x010fea0003900000 */
[----:B------:R-:W4:Y:S02]  /*aff0*/  @!P0 SYNCS.PHASECHK.TRANS64 P0, [R98+URZ+0x1a0], R3 ;  /* 0x0001a003620085a7 */ /* 0x000f2400080010ff */
[----:B----4-:R-:W-:Y:S05]  /*b000*/  @!P0 BRA `(.L_x_119) ;  /* 0xfffffffc00f08947 */ /* 0x010fea000383ffff */
[----:B------:R-:W-:Y:S05]  /*b010*/  BRA `(.L_x_118) ;  /* 0xffffffbc00147947 */ /* 0x000fea000383ffff */
.L_x_128:
[----:B--2---:R2:W3:Y:S02]  /*b020*/  SYNCS.PHASECHK.TRANS64.TRYWAIT P0, [R3+URZ+0x130], R0 ;  /* 0x00013000030075a7 */ /* 0x0044e400080011ff */
[----:B---3--:R-:W-:Y:S05]  /*b030*/  @!P0 NANOSLEEP.SYNCS 0x989680 ;  /* 0x009896800000895d */ /* 0x008fea0003900000 */
[----:B------:R-:W3:Y:S02]  /*b040*/  @!P0 SYNCS.PHASECHK.TRANS64 P0, [R3+URZ+0x130], R0 ;  /* 0x00013000030085a7 */ /* 0x000ee400080010ff */
[----:B---3--:R-:W-:Y:S05]  /*b050*/  @!P0 BRA `(.L_x_128) ;  /* 0xfffffffc00f08947 */ /* 0x008fea000383ffff */
[----:B------:R-:W-:Y:S05]  /*b060*/  BRA `(.L_x_127) ;  /* 0xffffffc400f87947 */ /* 0x000fea000383ffff */
.L_x_136:
[----:B-1----:R1:W3:Y:S02]  /*b070*/  SYNCS.PHASECHK.TRANS64.TRYWAIT P0, [R63+URZ+0x130], R4 ;  /* 0x000130043f0075a7 */ /* 0x0022e400080011ff */
[----:B---3--:R-:W-:Y:S05]  /*b080*/  @!P0 NANOSLEEP.SYNCS 0x989680 ;  /* 0x009896800000895d */ /* 0x008fea0003900000 */
[----:B------:R-:W3:Y:S02]  /*b090*/  @!P0 SYNCS.PHASECHK.TRANS64 P0, [R63+URZ+0x130], R4 ;  /* 0x000130043f0085a7 */ /* 0x000ee400080010ff */
[----:B---3--:R-:W-:Y:S05]  /*b0a0*/  @!P0 BRA `(.L_x_136) ;  /* 0xfffffffc00f08947 */ /* 0x008fea000383ffff */
[----:B------:R-:W-:Y:S05]  /*b0b0*/  BRA `(.L_x_135) ;  /* 0xffffffd400007947 */ /* 0x000fea000383ffff */
.L_x_144:
[----:B-1----:R1:W3:Y:S02]  /*b0c0*/  SYNCS.PHASECHK.TRANS64.TRYWAIT P0, [R108+URZ+0x130], R3 ;  /* 0x000130036c0075a7 */ /* 0x0022e400080011ff */
[----:B---3--:R-:W-:Y:S05]  /*b0d0*/  @!P0 NANOSLEEP.SYNCS 0x989680 ;  /* 0x009896800000895d */ /* 0x008fea0003900000 */
[----:B------:R-:W3:Y:S02]  /*b0e0*/  @!P0 SYNCS.PHASECHK.TRANS64 P0, [R108+URZ+0x130], R3 ;  /* 0x000130036c0085a7 */ /* 0x000ee400080010ff */
[----:B---3--:R-:W-:Y:S05]  /*b0f0*/  @!P0 BRA `(.L_x_144) ;  /* 0xfffffffc00f08947 */ /* 0x008fea000383ffff */
[----:B------:R-:W-:Y:S05]  /*b100*/  BRA `(.L_x_143) ;  /* 0xffffffe000047947 */ /* 0x000fea000383ffff */
        .weak           $__internal_0_$__cuda_sm10x_tcgen05_guardrail_trap_col_being_dealloced_not_returned_by_alloc
        .type           $__internal_0_$__cuda_sm10x_tcgen05_guardrail_trap_col_being_dealloced_not_returned_by_alloc,@function
        .size           $__internal_0_$__cuda_sm10x_tcgen05_guardrail_trap_col_being_dealloced_not_returned_by_alloc,($__internal_1_$__cuda_sm10x_tcgen05_guardrail_trap_phase_invalid_during_alloc - $__internal_0_$__cuda_sm10x_tcgen05_guardrail_trap_col_being_dealloced_not_returned_by_alloc)
$__internal_0_$__cuda_sm10x_tcgen05_guardrail_trap_col_being_dealloced_not_returned_by_alloc:
[----:B------:R-:W-:Y:S05]  /*b110*/  BPT.TRAP 0x1 ;  /* 0x000000040000795c */ /* 0x000fea0000300000 */
[----:B------:R-:W-:-:S04]  /*b120*/  HFMA2 R3, -RZ, RZ, 0, 0 ;  /* 0x00000000ff037431 */ /* 0x000fc800000001ff */
[----:B------:R-:W-:Y:S05]  /*b130*/  RET.REL.NODEC R2 `(_ZN7cutlass13device_kernelINS_4gemm6kernel13GemmUniversalIN4cute5tupleIJiiiiEEENS1_10collective13CollectiveMmaINS1_35MainloopSm100TmaUmmaWarpSpecializedILi19ELi2ELi4ENS5_IJNS4_1CILi2EEENSA_ILi1EEESC_EEEEENS5_IJNSA_ILi64EEENSA_ILi256EEENSA_ILi16EEEEEENS_6half_tENS5_IJlSC_lEEESJ_SK_NS4_8TiledMMAINS4_8MMA_AtomIJNS4_20SM100_MMA_F16BF16_SSISJ_SJ_fLi64ELi256ELNS4_4UMMA5MajorE0ELSP_0ELNSO_7ScaleInE0ELSQ_0EEEEEENS4_6LayoutINS5_IJSC_SC_SC_EEENS5_IJNSA_ILi0EEESV_SV_EEEEENS5_IJNS4_10UnderscoreESY_SY_EEEEENS4_13SM90_TMA_LOADENS4_14ComposedLayoutINS4_7SwizzleILi1ELi4ELi3EEENS4_18smem_ptr_flag_bitsILi16EEENST_INS5_IJNSA_ILi8EEESH_EEENS5_IJSH_SC_EEEEEEEvNS4_8identityENS4_23SM90_TMA_LOAD_MULTICASTES1B_vS1C_EENS_8epilogue10collective18CollectiveEpilogueINS1F_23Sm100TmaWarpSpecializedILi4ELi2ELi32ELb1ELb0EEEJSI_NS5_IJNST_ISF_SC_EES1K_EEESJ_SK_SJ_SK_NS1F_6fusion15FusionCallbacksIS1J_NS1M_17LinearCombinationISJ_fSJ_fLNS_15FloatRoundStyleE2EEESI_S1L_JEEENS4_5SM1004TMEM4LOAD26SM100_TMEM_LOAD_16dp256b8xES11_NS12_INS13_ILi3ELi4ELi3EEES16_NST_INS5_IJS17_SF_EEENS5_IJSF_SC_EEEEEEENS4_17SM75_U32x4_LDSM_NENS4_14SM90_TMA_STOREES20_NS4_17SM90_U32x4_STSM_NENS4_39AutoVectorizingCopyWithAssumedAlignmentILi128EEEEEEvvEEEEvNT_6ParamsE) ;  /* 0xffffff4c02b07950 */ /* 0x000fea0003c3ffff */
        .weak           $__internal_1_$__cuda_sm10x_tcgen05_guardrail_trap_phase_invalid_during_alloc
        .type           $__internal_1_$__cuda_sm10x_tcgen05_guardrail_trap_phase_invalid_during_alloc,@function
        .size           $__internal_1_$__cuda_sm10x_tcgen05_guardrail_trap_phase_invalid_during_alloc,($__internal_2_$__cuda_sm10x_tcgen05_guardrail_trap_unallocated_columns_being_dealloced - $__internal_1_$__cuda_sm10x_tcgen05_guardrail_trap_phase_invalid_during_alloc)
$__internal_1_$__cuda_sm10x_tcgen05_guardrail_trap_phase_invalid_during_alloc:
[----:B------:R-:W-:Y:S05]  /*b140*/  BPT.TRAP 0x1 ;  /* 0x000000040000795c */ /* 0x000fea0000300000 */
[----:B------:R-:W-:-:S04]  /*b150*/  MOV R5, 0x0 ;  /* 0x0000000000057802 */ /* 0x000fc80000000f00 */
[----:B------:R-:W-:Y:S05]  /*b160*/  RET.REL.NODEC R4 `(_ZN7cutlass13device_kernelINS_4gemm6kernel13GemmUniversalIN4cute5tupleIJiiiiEEENS1_10collective13CollectiveMmaINS1_35MainloopSm100TmaUmmaWarpSpecializedILi19ELi2ELi4ENS5_IJNS4_1CILi2EEENSA_ILi1EEESC_EEEEENS5_IJNSA_ILi64EEENSA_ILi256EEENSA_ILi16EEEEEENS_6half_tENS5_IJlSC_lEEESJ_SK_NS4_8TiledMMAINS4_8MMA_AtomIJNS4_20SM100_MMA_F16BF16_SSISJ_SJ_fLi64ELi256ELNS4_4UMMA5MajorE0ELSP_0ELNSO_7ScaleInE0ELSQ_0EEEEEENS4_6LayoutINS5_IJSC_SC_SC_EEENS5_IJNSA_ILi0EEESV_SV_EEEEENS5_IJNS4_10UnderscoreESY_SY_EEEEENS4_13SM90_TMA_LOADENS4_14ComposedLayoutINS4_7SwizzleILi1ELi4ELi3EEENS4_18smem_ptr_flag_bitsILi16EEENST_INS5_IJNSA_ILi8EEESH_EEENS5_IJSH_SC_EEEEEEEvNS4_8identityENS4_23SM90_TMA_LOAD_MULTICASTES1B_vS1C_EENS_8epilogue10collective18CollectiveEpilogueINS1F_23Sm100TmaWarpSpecializedILi4ELi2ELi32ELb1ELb0EEEJSI_NS5_IJNST_ISF_SC_EES1K_EEESJ_SK_SJ_SK_NS1F_6fusion15FusionCallbacksIS1J_NS1M_17LinearCombinationISJ_fSJ_fLNS_15FloatRoundStyleE2EEESI_S1L_JEEENS4_5SM1004TMEM4LOAD26SM100_TMEM_LOAD_16dp256b8xES11_NS12_INS13_ILi3ELi4ELi3EEES16_NST_INS5_IJS17_SF_EEENS5_IJSF_SC_EEEEEEENS4_17SM75_U32x4_LDSM_NENS4_14SM90_TMA_STOREES20_NS4_17SM90_U32x4_STSM_NENS4_39AutoVectorizingCopyWithAssumedAlignmentILi128EEEEEEvvEEEEvNT_6ParamsE) ;  /* 0xffffff4c04a47950 */ /* 0x000fea0003c3ffff */
        .weak           $__internal_2_$__cuda_sm10x_tcgen05_guardrail_trap_unallocated_columns_being_dealloced
        .type           $__internal_2_$__cuda_sm10x_tcgen05_guardrail_trap_unallocated_columns_being_dealloced,@function
        .size           $__internal_2_$__cuda_sm10x_tcgen05_guardrail_trap_unallocated_columns_being_dealloced,(.L_x_229 - $__internal_2_$__cuda_sm10x_tcgen05_guardrail_trap_unallocated_columns_being_dealloced)
$__internal_2_$__cuda_sm10x_tcgen05_guardrail_trap_unallocated_columns_being_dealloced:
[----:B------:R-:W-:Y:S05]  /*b170*/  BPT.TRAP 0x1 ;  /* 0x000000040000795c */ /* 0x000fea0000300000 */
[----:B------:R-:W-:-:S04]  /*b180*/  HFMA2 R3, -RZ, RZ, 0, 0 ;  /* 0x00000000ff037431 */ /* 0x000fc800000001ff */
[----:B------:R-:W-:Y:S05]  /*b190*/  RET.REL.NODEC R2 `(_ZN7cutlass13device_kernelINS_4gemm6kernel13GemmUniversalIN4cute5tupleIJiiiiEEENS1_10collective13CollectiveMmaINS1_35MainloopSm100TmaUmmaWarpSpecializedILi19ELi2ELi4ENS5_IJNS4_1CILi2EEENSA_ILi1EEESC_EEEEENS5_IJNSA_ILi64EEENSA_ILi256EEENSA_ILi16EEEEEENS_6half_tENS5_IJlSC_lEEESJ_SK_NS4_8TiledMMAINS4_8MMA_AtomIJNS4_20SM100_MMA_F16BF16_SSISJ_SJ_fLi64ELi256ELNS4_4UMMA5MajorE0ELSP_0ELNSO_7ScaleInE0ELSQ_0EEEEEENS4_6LayoutINS5_IJSC_SC_SC_EEENS5_IJNSA_ILi0EEESV_SV_EEEEENS5_IJNS4_10UnderscoreESY_SY_EEEEENS4_13SM90_TMA_LOADENS4_14ComposedLayoutINS4_7SwizzleILi1ELi4ELi3EEENS4_18smem_ptr_flag_bitsILi16EEENST_INS5_IJNSA_ILi8EEESH_EEENS5_IJSH_SC_EEEEEEEvNS4_8identityENS4_23SM90_TMA_LOAD_MULTICASTES1B_vS1C_EENS_8epilogue10collective18CollectiveEpilogueINS1F_23Sm100TmaWarpSpecializedILi4ELi2ELi32ELb1ELb0EEEJSI_NS5_IJNST_ISF_SC_EES1K_EEESJ_SK_SJ_SK_NS1F_6fusion15FusionCallbacksIS1J_NS1M_17LinearCombinationISJ_fSJ_fLNS_15FloatRoundStyleE2EEESI_S1L_JEEENS4_5SM1004TMEM4LOAD26SM100_TMEM_LOAD_16dp256b8xES11_NS12_INS13_ILi3ELi4ELi3EEES16_NST_INS5_IJS17_SF_EEENS5_IJSF_SC_EEEEEEENS4_17SM75_U32x4_LDSM_NENS4_14SM90_TMA_STOREES20_NS4_17SM90_U32x4_STSM_NENS4_39AutoVectorizingCopyWithAssumedAlignmentILi128EEEEEEvvEEEEvNT_6ParamsE) ;  /* 0xffffff4c02987950 */ /* 0x000fea0003c3ffff */
.L_x_228:
[----:B------:R-:W-:-:S00]  /*b1a0*/  BRA `(.L_x_228) ;  /* 0xfffffffc00fc7947 */ /* 0x000fc0000383ffff */
[----:B------:R-:W-:-:S00]  /*b1b0*/  NOP ;  /* 0x0000000000007918 */ /* 0x000fc00000000000 */
        /* <DEDUP_REMOVED lines=12> */
.L_x_229:


//--------------------- .nv.global.init           --------------------------
	.section	.nv.global.init,"aw",@progbits
.nv.global.init:
	.type		$str$27,@object
	.size		$str$27,($str$28 - $str$27)
$str$27:
        /*0000*/ 	.byte	0x28, 0x61, 0x64, 0x64, 0x72, 0x65, 0x73, 0x73, 0x20, 0x26, 0x20, 0x6d, 0x61, 0x73, 0x6b, 0x29
        /*0010*/ 	.byte	0x20, 0x3d, 0x3d, 0x20, 0x30, 0x00
	.type		$str$28,@object
	.size		$str$28,($str$26 - $str$28)
$str$28:
        /*0016*/ 	.byte	0x2f, 0x74, 0x6d, 0x70, 0x2f, 0x63, 0x75, 0x74, 0x6c, 0x61, 0x73, 0x73, 0x5f, 0x73, 0x77, 0x65
        /*0026*/ 	.byte	0x65, 0x70, 0x5f, 0x73, 0x72, 0x63, 0x2f, 0x69, 0x6e, 0x63, 0x6c, 0x75, 0x64, 0x65, 0x2f, 0x63
        /*0036*/ 	.byte	0x75, 0x74, 0x65, 0x2f, 0x70, 0x6f, 0x69, 0x6e, 0x74, 0x65, 0x72, 0x5f, 0x66, 0x6c, 0x61, 0x67
        /*0046*/ 	.byte	0x67, 0x65, 0x64, 0x2e, 0x68, 0x70, 0x70, 0x00
	.type		$str$26,@object
	.size		$str$26,($str$25 - $str$26)
$str$26:
        /*004e*/ 	.byte	0x2f, 0x74, 0x6d, 0x70, 0x2f, 0x63, 0x75, 0x74, 0x6c, 0x61, 0x73, 0x73, 0x5f, 0x73, 0x77, 0x65
        /*005e*/ 	.byte	0x65, 0x70, 0x5f, 0x73, 0x72, 0x63, 0x2f, 0x69, 0x6e, 0x63, 0x6c, 0x75, 0x64, 0x65, 0x2f, 0x63
        /*006e*/ 	.byte	0x75, 0x74, 0x65, 0x2f, 0x61, 0x74, 0x6f, 0x6d, 0x2f, 0x63, 0x6f, 0x70, 0x79, 0x5f, 0x74, 0x72
        /*007e*/ 	.byte	0x61, 0x69, 0x74, 0x73, 0x5f, 0x73, 0x6d, 0x31, 0x30, 0x30, 0x2e, 0x68, 0x70, 0x70, 0x00
	.type		$str$25,@object
	.size		$str$25,(__unnamed_1 - $str$25)
$str$25:
        /*008d*/ 	.byte	0x28, 0x28, 0x75, 0x69, 0x6e, 0x74, 0x33, 0x32, 0x5f, 0x74, 0x28, 0x74, 0x68, 0x72, 0x65, 0x61
        /*009d*/ 	.byte	0x64, 0x49, 0x64, 0x78, 0x2e, 0x78, 0x29, 0x20, 0x2f, 0x20, 0x33, 0x32, 0x29, 0x20, 0x25, 0x20
        /*00ad*/ 	.byte	0x34, 0x29, 0x20, 0x3d, 0x3d, 0x20, 0x28, 0x28, 0x28, 0x74, 0x6d, 0x65, 0x6d, 0x5f, 0x61, 0x64
        /*00bd*/ 	.byte	0x64, 0x72, 0x20, 0x3e, 0x3e, 0x20, 0x31, 0x36, 0x29, 0x20, 0x2f, 0x20, 0x33, 0x32, 0x29, 0x20
        /*00cd*/ 	.byte	0x25, 0x20, 0x34, 0x29, 0x00
	.type		__unnamed_1,@object
	.size		__unnamed_1,(__unnamed_2 - __unnamed_1)
__unnamed_1:
        /*00d2*/ 	.byte	0x61, 0x75, 0x74, 0x6f, 0x20, 0x63, 0x75, 0x74, 0x65, 0x3a, 0x3a, 0x61, 0x73, 0x5f, 0x70, 0x6f
        /* <DEDUP_REMOVED lines=24> */
        /*0262*/ 	.byte	0x3e, 0x3e, 0x3e, 0x5d, 0x00
	.type		__unnamed_2,@object
	.size		__unnamed_2,(.L_2 - __unnamed_2)
__unnamed_2:
        /* <DEDUP_REMOVED lines=46> */
        /*0547*/ 	.byte	0x75, 0x74, 0x65, 0x3a, 0x3a, 0x43, 0x3c, 0x30, 0x3e, 0x3e, 0x3e, 0x3e, 0x5d, 0x00
.L_2:


//--------------------- .nv.shared._ZN7cutlass13device_kernelINS_4gemm6kernel13GemmUniversalIN4cute5tupleIJiiiiEEENS1_10collective13CollectiveMmaINS1_35MainloopSm100TmaUmmaWarpSpecializedILi19ELi2ELi4ENS5_IJNS4_1CILi2EEENSA_ILi1EEESC_EEEEENS5_IJNSA_ILi64EEENSA_ILi256EEENSA_ILi16EEEEEENS_6half_tENS5_IJlSC_lEEESJ_SK_NS4_8TiledMMAINS4_8MMA_AtomIJNS4_20SM100_MMA_F16BF16_SSISJ_SJ_fLi64ELi256ELNS4_4UMMA5MajorE0ELSP_0ELNSO_7ScaleInE0ELSQ_0EEEEEENS4_6LayoutINS5_IJSC_SC_SC_EEENS5_IJNSA_ILi0EEESV_SV_EEEEENS5_IJNS4_10UnderscoreESY_SY_EEEEENS4_13SM90_TMA_LOADENS4_14ComposedLayoutINS4_7SwizzleILi1ELi4ELi3EEENS4_18smem_ptr_flag_bitsILi16EEENST_INS5_IJNSA_ILi8EEESH_EEENS5_IJSH_SC_EEEEEEEvNS4_8identityENS4_23SM90_TMA_LOAD_MULTICASTES1B_vS1C_EENS_8epilogue10collective18CollectiveEpilogueINS1F_23Sm100TmaWarpSpecializedILi4ELi2ELi32ELb1ELb0EEEJSI_NS5_IJNST_ISF_SC_EES1K_EEESJ_SK_SJ_SK_NS1F_6fusion15FusionCallbacksIS1J_NS1M_17LinearCombinationISJ_fSJ_fLNS_15FloatRoundStyleE2EEESI_S1L_JEEENS4_5SM1004TMEM4LOAD26SM100_TMEM_LOAD_16dp256b8xES11_NS12_INS13_ILi3ELi4ELi3EEES16_NST_INS5_IJS17_SF_EEENS5_IJSF_SC_EEEEEEENS4_17SM75_U32x4_LDSM_NENS4_14SM90_TMA_STOREES20_NS4_17SM90_U32x4_STSM_NENS4_39AutoVectorizingCopyWithAssumedAlignmentILi128EEEEEEvvEEEEvNT_6ParamsE --------------------------
	.section	.nv.shared._ZN7cutlass13device_kernelINS_4gemm6kernel13GemmUniversalIN4cute5tupleIJiiiiEEENS1_10collective13CollectiveMmaINS1_35MainloopSm100TmaUmmaWarpSpecializedILi19ELi2ELi4ENS5_IJNS4_1CILi2EEENSA_ILi1EEESC_EEEEENS5_IJNSA_ILi64EEENSA_ILi256EEENSA_ILi16EEEEEENS_6half_tENS5_IJlSC_lEEESJ_SK_NS4_8TiledMMAINS4_8MMA_AtomIJNS4_20SM100_MMA_F16BF16_SSISJ_SJ_fLi64ELi256ELNS4_4UMMA5MajorE0ELSP_0ELNSO_7ScaleInE0ELSQ_0EEEEEENS4_6LayoutINS5_IJSC_SC_SC_EEENS5_IJNSA_ILi0EEESV_SV_EEEEENS5_IJNS4_10UnderscoreESY_SY_EEEEENS4_13SM90_TMA_LOADENS4_14ComposedLayoutINS4_7SwizzleILi1ELi4ELi3EEENS4_18smem_ptr_flag_bitsILi16EEENST_INS5_IJNSA_ILi8EEESH_EEENS5_IJSH_SC_EEEEEEEvNS4_8identityENS4_23SM90_TMA_LOAD_MULTICASTES1B_vS1C_EENS_8epilogue10collective18CollectiveEpilogueINS1F_23Sm100TmaWarpSpecializedILi4ELi2ELi32ELb1ELb0EEEJSI_NS5_IJNST_ISF_SC_EES1K_EEESJ_SK_SJ_SK_NS1F_6fusion15FusionCallbacksIS1J_NS1M_17LinearCombinationISJ_fSJ_fLNS_15FloatRoundStyleE2EEESI_S1L_JEEENS4_5SM1004TMEM4LOAD26SM100_TMEM_LOAD_16dp256b8xES11_NS12_INS13_ILi3ELi4ELi3EEES16_NST_INS5_IJS17_SF_EEENS5_IJSF_SC_EEEEEEENS4_17SM75_U32x4_LDSM_NENS4_14SM90_TMA_STOREES20_NS4_17SM90_U32x4_STSM_NENS4_39AutoVectorizingCopyWithAssumedAlignmentILi128EEEEEEvvEEEEvNT_6ParamsE,"aw",@nobits
	.sectionflags	@""
	.align	16
	.zero		1024


//--------------------- .nv.shared.reserved.0     --------------------------
	.section	.nv.shared.reserved.0,"aw",@nobits
	.weak		__nv_reservedSMEM_offset_0_alias
	.size		__nv_reservedSMEM_offset_0_alias, 0, 64
	.other		__nv_reservedSMEM_offset_0_alias,@"STO_CUDA_RESERVED_SHARED STV_DEFAULT"
__nv_reservedSMEM_offset_0_alias:
	.zero		0
.nv.shared.reserved.0:
	.zero		64
	.weak		__nv_reservedSMEM_tcgen05_partition
	.type		__nv_reservedSMEM_tcgen05_partition,@object
	.size		__nv_reservedSMEM_tcgen05_partition,(.L_0 - __nv_reservedSMEM_tcgen05_partition)
__nv_reservedSMEM_tcgen05_partition:
	.zero		32
.L_0:


//--------------------- .nv.global                --------------------------
	.section	.nv.global,"aw",@nobits
.nv.global:
	.type		_ZN40_INTERNAL_3b565818_4_k_cu_770578ef_151834cute1_E,@object
	.size		_ZN40_INTERNAL_3b565818_4_k_cu_770578ef_151834cute1_E,(_ZN40_INTERNAL_3b565818_4_k_cu_770578ef_151834cuda3std3__45__cpo6cbeginE - _ZN40_INTERNAL_3b565818_4_k_cu_770578ef_151834cute1_E)
_ZN40_INTERNAL_3b565818_4_k_cu_770578ef_151834cute1_E:
	.zero		1
	.type		_ZN40_INTERNAL_3b565818_4_k_cu_770578ef_151834cuda3std3__45__cpo6cbeginE,@object
	.size		_ZN40_INTERNAL_3b565818_4_k_cu_770578ef_151834cuda3std3__45__cpo6cbeginE,(_ZN40_INTERNAL_3b565818_4_k_cu_770578ef_151834cuda3std3__48in_placeE - _ZN40_INTERNAL_3b565818_4_k_cu_770578ef_151834cuda3std3__45__cpo6cbeginE)
_ZN40_INTERNAL_3b565818_4_k_cu_770578ef_151834cuda3std3__45__cpo6cbeginE:
	.zero		1
	.type		_ZN40_INTERNAL_3b565818_4_k_cu_770578ef_151834cuda3std3__48in_placeE,@object
	.size		_ZN40_INTERNAL_3b565818_4_k_cu_770578ef_151834cuda3std3__48in_placeE,(_ZN40_INTERNAL_3b565818_4_k_cu_770578ef_151834cuda3std6ranges3__45__cpo9iter_moveE - _ZN40_INTERNAL_3b565818_4_k_cu_770578ef_151834cuda3std3__48in_placeE)
_ZN40_INTERNAL_3b565818_4_k_cu_770578ef_151834cuda3std3__48in_placeE:
	.zero		1
	.type		_ZN40_INTERNAL_3b565818_4_k_cu_770578ef_151834cuda3std6ranges3__45__cpo9iter_moveE,@object
	.size		_ZN40_INTERNAL_3b565818_4_k_cu_770578ef_151834cuda3std6ranges3__45__cpo9iter_moveE,(_ZN40_INTERNAL_3b565818_4_k_cu_770578ef_151834cuda3std3__45__cpo5beginE - _ZN40_INTERNAL_3b565818_4_k_cu_770578ef_151834cuda3std6ranges3__45__cpo9iter_moveE)
_ZN40_INTERNAL_3b565818_4_k_cu_770578ef_151834cuda3std6ranges3__45__cpo9iter_moveE:
	.zero		1
	.type		_ZN40_INTERNAL_3b565818_4_k_cu_770578ef_151834cuda3std3__45__cpo5beginE,@object
	.size		_ZN40_INTERNAL_3b565818_4_k_cu_770578ef_151834cuda3std3__45__cpo5beginE,(_ZN40_INTERNAL_3b565818_4_k_cu_770578ef_151834cuda3std3__442_GLOBAL__N__3b565818_4_k_cu_770578ef_151836ignoreE - _ZN40_INTERNAL_3b565818_4_k_cu_770578ef_151834cuda3std3__45__cpo5beginE)
_ZN40_INTERNAL_3b565818_4_k_cu_770578ef_151834cuda3std3__45__cpo5beginE:
	.zero		1
	.type		_ZN40_INTERNAL_3b565818_4_k_cu_770578ef_151834cuda3std3__442_GLOBAL__N__3b565818_4_k_cu_770578ef_151836ignoreE,@object
	.size		_ZN40_INTERNAL_3b565818_4_k_cu_770578ef_151834cuda3std3__442_GLOBAL__N__3b565818_4_k_cu_770578ef_151836ignoreE,(_ZN40_INTERNAL_3b565818_4_k_cu_770578ef_151834cute7productE - _ZN40_INTERNAL_3b565818_4_k_cu_770578ef_151834cuda3std3__442_GLOBAL__N__3b565818_4_k_cu_770578ef_151836ignoreE)
_ZN40_INTERNAL_3b565818_4_k_cu_770578ef_151834cuda3std3__442_GLOBAL__N__3b565818_4_k_cu_770578ef_151836ignoreE:
	.zero		1
	.type		_ZN40_INTERNAL_3b565818_4_k_cu_770578ef_151834cute7productE,@object
	.size		_ZN40_INTERNAL_3b565818_4_k_cu_770578ef_151834cute7productE,(_ZN40_INTERNAL_3b565818_4_k_cu_770578ef_151834cuda3std3__45__cpo3endE - _ZN40_INTERNAL_3b565818_4_k_cu_770578ef_151834cute7productE)
_ZN40_INTERNAL_3b565818_4_k_cu_770578ef_151834cute7productE:
	.zero		1
	.type		_ZN40_INTERNAL_3b565818_4_k_cu_770578ef_151834cuda3std3__45__cpo3endE,@object
	.size		_ZN40_INTERNAL_3b565818_4_k_cu_770578ef_151834cuda3std3__45__cpo3endE,(_ZN40_INTERNAL_3b565818_4_k_cu_770578ef_151834cuda3std3__419piecewise_constructE - _ZN40_INTERNAL_3b565818_4_k_cu_770578ef_151834cuda3std3__45__cpo3endE)
_ZN40_INTERNAL_3b565818_4_k_cu_770578ef_151834cuda3std3__45__cpo3endE:
	.zero		1
	.type		_ZN40_INTERNAL_3b565818_4_k_cu_770578ef_151834cuda3std3__419piecewise_constructE,@object
	.size		_ZN40_INTERNAL_3b565818_4_k_cu_770578ef_151834cuda3std3__419piecewise_constructE,(_ZN40_INTERNAL_3b565818_4_k_cu_770578ef_151834cuda3std3__45__cpo4cendE - _ZN40_INTERNAL_3b565818_4_k_cu_770578ef_151834cuda3std3__419piecewise_constructE)
_ZN40_INTERNAL_3b565818_4_k_cu_770578ef_151834cuda3std3__419piecewise_constructE:
	.zero		1
	.type		_ZN40_INTERNAL_3b565818_4_k_cu_770578ef_151834cuda3std3__45__cpo4cendE,@object
	.size		_ZN40_INTERNAL_3b565818_4_k_cu_770578ef_151834cuda3std3__45__cpo4cendE,(_ZN40_INTERNAL_3b565818_4_k_cu_770578ef_151834cuda3std6ranges3__45__cpo4swapE - _ZN40_INTERNAL_3b565818_4_k_cu_770578ef_151834cuda3std3__45__cpo4cendE)
_ZN40_INTERNAL_3b565818_4_k_cu_770578ef_151834cuda3std3__45__cpo4cendE:
	.zero		1
	.type		_ZN40_INTERNAL_3b565818_4_k_cu_770578ef_151834cuda3std6ranges3__45__cpo4swapE,@object
	.size		_ZN40_INTERNAL_3b565818_4_k_cu_770578ef_151834cuda3std6ranges3__45__cpo4swapE,(.L_10 - _ZN40_INTERNAL_3b565818_4_k_cu_770578ef_151834cuda3std6ranges3__45__cpo4swapE)
_ZN40_INTERNAL_3b565818_4_k_cu_770578ef_151834cuda3std6ranges3__45__cpo4swapE:
	.zero		1
.L_10:


//--------------------- .nv.constant0._ZN7cutlass13device_kernelINS_4gemm6kernel13GemmUniversalIN4cute5tupleIJiiiiEEENS1_10collective13CollectiveMmaINS1_35MainloopSm100TmaUmmaWarpSpecializedILi19ELi2ELi4ENS5_IJNS4_1CILi2EEENSA_ILi1EEESC_EEEEENS5_IJNSA_ILi64EEENSA_ILi256EEENSA_ILi16EEEEEENS_6half_tENS5_IJlSC_lEEESJ_SK_NS4_8TiledMMAINS4_8MMA_AtomIJNS4_20SM100_MMA_F16BF16_SSISJ_SJ_fLi64ELi256ELNS4_4UMMA5MajorE0ELSP_0ELNSO_7ScaleInE0ELSQ_0EEEEEENS4_6LayoutINS5_IJSC_SC_SC_EEENS5_IJNSA_ILi0EEESV_SV_EEEEENS5_IJNS4_10UnderscoreESY_SY_EEEEENS4_13SM90_TMA_LOADENS4_14ComposedLayoutINS4_7SwizzleILi1ELi4ELi3EEENS4_18smem_ptr_flag_bitsILi16EEENST_INS5_IJNSA_ILi8EEESH_EEENS5_IJSH_SC_EEEEEEEvNS4_8identityENS4_23SM90_TMA_LOAD_MULTICASTES1B_vS1C_EENS_8epilogue10collective18CollectiveEpilogueINS1F_23Sm100TmaWarpSpecializedILi4ELi2ELi32ELb1ELb0EEEJSI_NS5_IJNST_ISF_SC_EES1K_EEESJ_SK_SJ_SK_NS1F_6fusion15FusionCallbacksIS1J_NS1M_17LinearCombinationISJ_fSJ_fLNS_15FloatRoundStyleE2EEESI_S1L_JEEENS4_5SM1004TMEM4LOAD26SM100_TMEM_LOAD_16dp256b8xES11_NS12_INS13_ILi3ELi4ELi3EEES16_NST_INS5_IJS17_SF_EEENS5_IJSF_SC_EEEEEEENS4_17SM75_U32x4_LDSM_NENS4_14SM90_TMA_STOREES20_NS4_17SM90_U32x4_STSM_NENS4_39AutoVectorizingCopyWithAssumedAlignmentILi128EEEEEEvvEEEEvNT_6ParamsE --------------------------
	.section	.nv.constant0._ZN7cutlass13device_kernelINS_4gemm6kernel13GemmUniversalIN4cute5tupleIJiiiiEEENS1_10collective13CollectiveMmaINS1_35MainloopSm100TmaUmmaWarpSpecializedILi19ELi2ELi4ENS5_IJNS4_1CILi2EEENSA_ILi1EEESC_EEEEENS5_IJNSA_ILi64EEENSA_ILi256EEENSA_ILi16EEEEEENS_6half_tENS5_IJlSC_lEEESJ_SK_NS4_8TiledMMAINS4_8MMA_AtomIJNS4_20SM100_MMA_F16BF16_SSISJ_SJ_fLi64ELi256ELNS4_4UMMA5MajorE0ELSP_0ELNSO_7ScaleInE0ELSQ_0EEEEEENS4_6LayoutINS5_IJSC_SC_SC_EEENS5_IJNSA_ILi0EEESV_SV_EEEEENS5_IJNS4_10UnderscoreESY_SY_EEEEENS4_13SM90_TMA_LOADENS4_14ComposedLayoutINS4_7SwizzleILi1ELi4ELi3EEENS4_18smem_ptr_flag_bitsILi16EEENST_INS5_IJNSA_ILi8EEESH_EEENS5_IJSH_SC_EEEEEEEvNS4_8identityENS4_23SM90_TMA_LOAD_MULTICASTES1B_vS1C_EENS_8epilogue10collective18CollectiveEpilogueINS1F_23Sm100TmaWarpSpecializedILi4ELi2ELi32ELb1ELb0EEEJSI_NS5_IJNST_ISF_SC_EES1K_EEESJ_SK_SJ_SK_NS1F_6fusion15FusionCallbacksIS1J_NS1M_17LinearCombinationISJ_fSJ_fLNS_15FloatRoundStyleE2EEESI_S1L_JEEENS4_5SM1004TMEM4LOAD26SM100_TMEM_LOAD_16dp256b8xES11_NS12_INS13_ILi3ELi4ELi3EEES16_NST_INS5_IJS17_SF_EEENS5_IJSF_SC_EEEEEEENS4_17SM75_U32x4_LDSM_NENS4_14SM90_TMA_STOREES20_NS4_17SM90_U32x4_STSM_NENS4_39AutoVectorizingCopyWithAssumedAlignmentILi128EEEEEEvvEEEEvNT_6ParamsE,"a",@progbits
	.sectionflags	@""
	.align	4
.nv.constant0._ZN7cutlass13device_kernelINS_4gemm6kernel13GemmUniversalIN4cute5tupleIJiiiiEEENS1_10collective13CollectiveMmaINS1_35MainloopSm100TmaUmmaWarpSpecializedILi19ELi2ELi4ENS5_IJNS4_1CILi2EEENSA_ILi1EEESC_EEEEENS5_IJNSA_ILi64EEENSA_ILi256EEENSA_ILi16EEEEEENS_6half_tENS5_IJlSC_lEEESJ_SK_NS4_8TiledMMAINS4_8MMA_AtomIJNS4_20SM100_MMA_F16BF16_SSISJ_SJ_fLi64ELi256ELNS4_4UMMA5MajorE0ELSP_0ELNSO_7ScaleInE0ELSQ_0EEEEEENS4_6LayoutINS5_IJSC_SC_SC_EEENS5_IJNSA_ILi0EEESV_SV_EEEEENS5_IJNS4_10UnderscoreESY_SY_EEEEENS4_13SM90_TMA_LOADENS4_14ComposedLayoutINS4_7SwizzleILi1ELi4ELi3EEENS4_18smem_ptr_flag_bitsILi16EEENST_INS5_IJNSA_ILi8EEESH_EEENS5_IJSH_SC_EEEEEEEvNS4_8identityENS4_23SM90_TMA_LOAD_MULTICASTES1B_vS1C_EENS_8epilogue10collective18CollectiveEpilogueINS1F_23Sm100TmaWarpSpecializedILi4ELi2ELi32ELb1ELb0EEEJSI_NS5_IJNST_ISF_SC_EES1K_EEESJ_SK_SJ_SK_NS1F_6fusion15FusionCallbacksIS1J_NS1M_17LinearCombinationISJ_fSJ_fLNS_15FloatRoundStyleE2EEESI_S1L_JEEENS4_5SM1004TMEM4LOAD26SM100_TMEM_LOAD_16dp256b8xES11_NS12_INS13_ILi3ELi4ELi3EEES16_NST_INS5_IJS17_SF_EEENS5_IJSF_SC_EEEEEEENS4_17SM75_U32x4_LDSM_NENS4_14SM90_TMA_STOREES20_NS4_17SM90_U32x4_STSM_NENS4_39AutoVectorizingCopyWithAssumedAlignmentILi128EEEEEEvvEEEEvNT_6ParamsE:
	.zero		2944


//--------------------- SYMBOLS --------------------------

	.type		.nv.reservedSmem.offset0,@object
	.size		.nv.reservedSmem.offset0,0x4
	.type		.nv.reservedSmem.cap,@object
	.size		.nv.reservedSmem.cap,0x4
	.type		__assertfail,@function
